//
// Generated by NVIDIA NVVM Compiler
//
// Compiler Build ID: CL-36424714
// Cuda compilation tools, release 13.0, V13.0.88
// Based on NVVM 20.0.0
//

.version 9.0
.target sm_100
.address_size 64

	// .globl	_Z10reduce_sumPiiS_
// _ZZ10reduce_sumPiiS_E5cache has been demoted
// _ZZ14reduce_min_maxPiS_iS_S_E8mincache has been demoted
// _ZZ14reduce_min_maxPiS_iS_S_E8maxcache has been demoted

.visible .entry _Z10reduce_sumPiiS_(
	.param .u64 .ptr .align 1 _Z10reduce_sumPiiS__param_0,
	.param .u32 _Z10reduce_sumPiiS__param_1,
	.param .u64 .ptr .align 1 _Z10reduce_sumPiiS__param_2
)
{
	.reg .pred 	%p<7>;
	.reg .b32 	%r<26>;
	.reg .b64 	%rd<7>;
	// demoted variable
	.shared .align 4 .b8 _ZZ10reduce_sumPiiS_E5cache[4096];
	ld.param.u64 	%rd2, [_Z10reduce_sumPiiS__param_0];
	ld.param.u32 	%r11, [_Z10reduce_sumPiiS__param_1];
	ld.param.u64 	%rd3, [_Z10reduce_sumPiiS__param_2];
	mov.u32 	%r1, %tid.x;
	shl.b32 	%r12, %r1, 2;
	mov.u32 	%r13, _ZZ10reduce_sumPiiS_E5cache;
	add.s32 	%r2, %r13, %r12;
	mov.b32 	%r14, 0;
	st.shared.u32 	[%r2], %r14;
	setp.ge.s32 	%p1, %r1, %r11;
	@%p1 bra 	$L__BB0_4;
	mov.u32 	%r3, %ntid.x;
	cvta.to.global.u64 	%rd1, %rd2;
	mov.b32 	%r23, 0;
	mov.u32 	%r24, %r1;
$L__BB0_2:
	mul.wide.s32 	%rd4, %r24, 4;
	add.s64 	%rd5, %rd1, %rd4;
	ld.global.u32 	%r16, [%rd5];
	add.s32 	%r23, %r23, %r16;
	add.s32 	%r24, %r24, %r3;
	setp.lt.s32 	%p2, %r24, %r11;
	@%p2 bra 	$L__BB0_2;
	st.shared.u32 	[%r2], %r23;
$L__BB0_4:
	bar.sync 	0;
	mov.u32 	%r25, %ntid.x;
	setp.lt.u32 	%p3, %r25, 2;
	@%p3 bra 	$L__BB0_8;
$L__BB0_5:
	shr.u32 	%r10, %r25, 1;
	setp.ge.u32 	%p4, %r1, %r10;
	@%p4 bra 	$L__BB0_7;
	shl.b32 	%r17, %r10, 2;
	add.s32 	%r18, %r2, %r17;
	ld.shared.u32 	%r19, [%r18];
	ld.shared.u32 	%r20, [%r2];
	add.s32 	%r21, %r20, %r19;
	st.shared.u32 	[%r2], %r21;
$L__BB0_7:
	bar.sync 	0;
	setp.gt.u32 	%p5, %r25, 3;
	mov.u32 	%r25, %r10;
	@%p5 bra 	$L__BB0_5;
$L__BB0_8:
	setp.ne.s32 	%p6, %r1, 0;
	@%p6 bra 	$L__BB0_10;
	ld.shared.u32 	%r22, [_ZZ10reduce_sumPiiS_E5cache];
	cvta.to.global.u64 	%rd6, %rd3;
	st.global.u32 	[%rd6], %r22;
$L__BB0_10:
	ret;

}
	// .globl	_Z14reduce_min_maxPiS_iS_S_
.visible .entry _Z14reduce_min_maxPiS_iS_S_(
	.param .u64 .ptr .align 1 _Z14reduce_min_maxPiS_iS_S__param_0,
	.param .u64 .ptr .align 1 _Z14reduce_min_maxPiS_iS_S__param_1,
	.param .u32 _Z14reduce_min_maxPiS_iS_S__param_2,
	.param .u64 .ptr .align 1 _Z14reduce_min_maxPiS_iS_S__param_3,
	.param .u64 .ptr .align 1 _Z14reduce_min_maxPiS_iS_S__param_4
)
{
	.reg .pred 	%p<7>;
	.reg .b32 	%r<39>;
	.reg .b64 	%rd<12>;
	// demoted variable
	.shared .align 4 .b8 _ZZ14reduce_min_maxPiS_iS_S_E8mincache[4096];
	// demoted variable
	.shared .align 4 .b8 _ZZ14reduce_min_maxPiS_iS_S_E8maxcache[4096];
	ld.param.u64 	%rd3, [_Z14reduce_min_maxPiS_iS_S__param_0];
	ld.param.u64 	%rd4, [_Z14reduce_min_maxPiS_iS_S__param_1];
	ld.param.u32 	%r14, [_Z14reduce_min_maxPiS_iS_S__param_2];
	ld.param.u64 	%rd5, [_Z14reduce_min_maxPiS_iS_S__param_3];
	ld.param.u64 	%rd6, [_Z14reduce_min_maxPiS_iS_S__param_4];
	mov.u32 	%r1, %tid.x;
	shl.b32 	%r15, %r1, 2;
	mov.u32 	%r16, _ZZ14reduce_min_maxPiS_iS_S_E8mincache;
	add.s32 	%r2, %r16, %r15;
	mov.b32 	%r17, 1073741823;
	st.shared.u32 	[%r2], %r17;
	mov.u32 	%r18, _ZZ14reduce_min_maxPiS_iS_S_E8maxcache;
	add.s32 	%r3, %r18, %r15;
	mov.b32 	%r19, -1073741824;
	st.shared.u32 	[%r3], %r19;
	setp.ge.s32 	%p1, %r1, %r14;
	@%p1 bra 	$L__BB1_4;
	mov.u32 	%r4, %ntid.x;
	cvta.to.global.u64 	%rd1, %rd3;
	cvta.to.global.u64 	%rd2, %rd4;
	mov.b32 	%r36, 1073741823;
	mov.b32 	%r35, -1073741824;
	mov.u32 	%r37, %r1;
$L__BB1_2:
	mul.wide.s32 	%rd7, %r37, 4;
	add.s64 	%rd8, %rd1, %rd7;
	ld.global.u32 	%r22, [%rd8];
	min.s32 	%r36, %r36, %r22;
	add.s64 	%rd9, %rd2, %rd7;
	ld.global.u32 	%r23, [%rd9];
	max.s32 	%r35, %r35, %r23;
	add.s32 	%r37, %r37, %r4;
	setp.lt.s32 	%p2, %r37, %r14;
	@%p2 bra 	$L__BB1_2;
	st.shared.u32 	[%r2], %r36;
	st.shared.u32 	[%r3], %r35;
$L__BB1_4:
	bar.sync 	0;
	mov.u32 	%r38, %ntid.x;
	setp.lt.u32 	%p3, %r38, 2;
	@%p3 bra 	$L__BB1_8;
$L__BB1_5:
	shr.u32 	%r13, %r38, 1;
	setp.ge.u32 	%p4, %r1, %r13;
	@%p4 bra 	$L__BB1_7;
	ld.shared.u32 	%r24, [%r2];
	shl.b32 	%r25, %r13, 2;
	add.s32 	%r26, %r2, %r25;
	ld.shared.u32 	%r27, [%r26];
	min.s32 	%r28, %r24, %r27;
	st.shared.u32 	[%r2], %r28;
	ld.shared.u32 	%r29, [%r3];
	add.s32 	%r30, %r3, %r25;
	ld.shared.u32 	%r31, [%r30];
	max.s32 	%r32, %r29, %r31;
	st.shared.u32 	[%r3], %r32;
$L__BB1_7:
	bar.sync 	0;
	setp.gt.u32 	%p5, %r38, 3;
	mov.u32 	%r38, %r13;
	@%p5 bra 	$L__BB1_5;
$L__BB1_8:
	setp.ne.s32 	%p6, %r1, 0;
	@%p6 bra 	$L__BB1_10;
	ld.shared.u32 	%r33, [_ZZ14reduce_min_maxPiS_iS_S_E8mincache];
	cvta.to.global.u64 	%rd10, %rd5;
	st.global.u32 	[%rd10], %r33;
	ld.shared.u32 	%r34, [_ZZ14reduce_min_maxPiS_iS_S_E8maxcache];
	cvta.to.global.u64 	%rd11, %rd6;
	st.global.u32 	[%rd11], %r34;
$L__BB1_10:
	ret;

}
	// .globl	_Z17partition_min_maxPiS_iS_S_
.visible .entry _Z17partition_min_maxPiS_iS_S_(
	.param .u64 .ptr .align 1 _Z17partition_min_maxPiS_iS_S__param_0,
	.param .u64 .ptr .align 1 _Z17partition_min_maxPiS_iS_S__param_1,
	.param .u32 _Z17partition_min_maxPiS_iS_S__param_2,
	.param .u64 .ptr .align 1 _Z17partition_min_maxPiS_iS_S__param_3,
	.param .u64 .ptr .align 1 _Z17partition_min_maxPiS_iS_S__param_4
)
{
	.reg .pred 	%p<3>;
	.reg .b32 	%r<32>;
	.reg .b64 	%rd<15>;

	ld.param.u64 	%rd3, [_Z17partition_min_maxPiS_iS_S__param_0];
	ld.param.u64 	%rd4, [_Z17partition_min_maxPiS_iS_S__param_1];
	ld.param.u32 	%r12, [_Z17partition_min_maxPiS_iS_S__param_2];
	ld.param.u64 	%rd5, [_Z17partition_min_maxPiS_iS_S__param_3];
	ld.param.u64 	%rd6, [_Z17partition_min_maxPiS_iS_S__param_4];
	mov.u32 	%r15, %tid.x;
	mov.u32 	%r16, %ctaid.x;
	mov.u32 	%r1, %ntid.x;
	mad.lo.s32 	%r2, %r16, %r1, %r15;
	setp.ge.s32 	%p1, %r2, %r12;
	mov.b32 	%r31, 1073741823;
	mov.b32 	%r30, -1073741824;
	@%p1 bra 	$L__BB2_3;
	mov.u32 	%r19, %nctaid.x;
	mul.lo.s32 	%r3, %r1, %r19;
	cvta.to.global.u64 	%rd1, %rd4;
	cvta.to.global.u64 	%rd2, %rd3;
	mov.b32 	%r30, -1073741824;
	mov.b32 	%r31, 1073741823;
	mov.u32 	%r27, %r2;
$L__BB2_2:
	mul.wide.s32 	%rd7, %r27, 4;
	add.s64 	%rd8, %rd1, %rd7;
	ld.global.u32 	%r20, [%rd8];
	add.s64 	%rd9, %rd2, %rd7;
	ld.global.u32 	%r21, [%rd9];
	min.s32 	%r22, %r31, %r21;
	sub.s32 	%r23, 1, %r20;
	mul.lo.s32 	%r24, %r23, %r31;
	mad.lo.s32 	%r31, %r22, %r20, %r24;
	max.s32 	%r25, %r30, %r21;
	mul.lo.s32 	%r26, %r23, %r30;
	mad.lo.s32 	%r30, %r25, %r20, %r26;
	add.s32 	%r27, %r27, %r3;
	setp.lt.s32 	%p2, %r27, %r12;
	@%p2 bra 	$L__BB2_2;
$L__BB2_3:
	cvta.to.global.u64 	%rd10, %rd5;
	cvta.to.global.u64 	%rd11, %rd6;
	mul.wide.s32 	%rd12, %r2, 4;
	add.s64 	%rd13, %rd10, %rd12;
	st.global.u32 	[%rd13], %r31;
	add.s64 	%rd14, %rd11, %rd12;
	st.global.u32 	[%rd14], %r30;
	ret;

}
	// .globl	_Z15partition_pivotPiS_iS_
.visible .entry _Z15partition_pivotPiS_iS_(
	.param .u64 .ptr .align 1 _Z15partition_pivotPiS_iS__param_0,
	.param .u64 .ptr .align 1 _Z15partition_pivotPiS_iS__param_1,
	.param .u32 _Z15partition_pivotPiS_iS__param_2,
	.param .u64 .ptr .align 1 _Z15partition_pivotPiS_iS__param_3
)
{
	.reg .pred 	%p<4>;
	.reg .b32 	%r<14>;
	.reg .b64 	%rd<13>;

	ld.param.u64 	%rd3, [_Z15partition_pivotPiS_iS__param_0];
	ld.param.u64 	%rd4, [_Z15partition_pivotPiS_iS__param_1];
	ld.param.u32 	%r6, [_Z15partition_pivotPiS_iS__param_2];
	ld.param.u64 	%rd5, [_Z15partition_pivotPiS_iS__param_3];
	cvta.to.global.u64 	%rd6, %rd5;
	mov.u32 	%r7, %tid.x;
	mov.u32 	%r8, %ctaid.x;
	mov.u32 	%r1, %ntid.x;
	mad.lo.s32 	%r13, %r8, %r1, %r7;
	mul.wide.s32 	%rd7, %r13, 4;
	add.s64 	%rd1, %rd6, %rd7;
	mov.b32 	%r9, 1073741823;
	st.global.u32 	[%rd1], %r9;
	setp.ge.s32 	%p1, %r13, %r6;
	@%p1 bra 	$L__BB3_5;
	mov.u32 	%r10, %nctaid.x;
	mul.lo.s32 	%r3, %r1, %r10;
	cvta.to.global.u64 	%rd2, %rd4;
$L__BB3_2:
	mul.wide.s32 	%rd8, %r13, 4;
	add.s64 	%rd9, %rd2, %rd8;
	ld.global.u32 	%r11, [%rd9];
	setp.eq.s32 	%p2, %r11, 0;
	@%p2 bra 	$L__BB3_4;
	cvta.to.global.u64 	%rd10, %rd3;
	add.s64 	%rd12, %rd10, %rd8;
	ld.global.u32 	%r12, [%rd12];
	st.global.u32 	[%rd1], %r12;
	bra.uni 	$L__BB3_5;
$L__BB3_4:
	add.s32 	%r13, %r13, %r3;
	setp.lt.s32 	%p3, %r13, %r6;
	@%p3 bra 	$L__BB3_2;
$L__BB3_5:
	ret;

}
	// .globl	_Z18partition_less_numiPiS_iS_
.visible .entry _Z18partition_less_numiPiS_iS_(
	.param .u32 _Z18partition_less_numiPiS_iS__param_0,
	.param .u64 .ptr .align 1 _Z18partition_less_numiPiS_iS__param_1,
	.param .u64 .ptr .align 1 _Z18partition_less_numiPiS_iS__param_2,
	.param .u32 _Z18partition_less_numiPiS_iS__param_3,
	.param .u64 .ptr .align 1 _Z18partition_less_numiPiS_iS__param_4
)
{
	.reg .pred 	%p<4>;
	.reg .b32 	%r<20>;
	.reg .b64 	%rd<12>;

	ld.param.u32 	%r8, [_Z18partition_less_numiPiS_iS__param_0];
	ld.param.u64 	%rd4, [_Z18partition_less_numiPiS_iS__param_1];
	ld.param.u64 	%rd5, [_Z18partition_less_numiPiS_iS__param_2];
	ld.param.u32 	%r9, [_Z18partition_less_numiPiS_iS__param_3];
	ld.param.u64 	%rd6, [_Z18partition_less_numiPiS_iS__param_4];
	cvta.to.global.u64 	%rd7, %rd6;
	mov.u32 	%r10, %tid.x;
	mov.u32 	%r11, %ctaid.x;
	mov.u32 	%r1, %ntid.x;
	mad.lo.s32 	%r19, %r11, %r1, %r10;
	mul.wide.s32 	%rd8, %r19, 4;
	add.s64 	%rd1, %rd7, %rd8;
	mov.b32 	%r12, 0;
	st.global.u32 	[%rd1], %r12;
	setp.ge.s32 	%p1, %r19, %r9;
	@%p1 bra 	$L__BB4_3;
	mov.u32 	%r14, %nctaid.x;
	mul.lo.s32 	%r3, %r1, %r14;
	cvta.to.global.u64 	%rd2, %rd5;
	cvta.to.global.u64 	%rd3, %rd4;
	mov.b32 	%r18, 0;
$L__BB4_2:
	mul.wide.s32 	%rd9, %r19, 4;
	add.s64 	%rd10, %rd2, %rd9;
	ld.global.u32 	%r15, [%rd10];
	add.s64 	%rd11, %rd3, %rd9;
	ld.global.u32 	%r16, [%rd11];
	setp.lt.s32 	%p2, %r16, %r8;
	selp.b32 	%r17, %r15, 0, %p2;
	add.s32 	%r18, %r17, %r18;
	st.global.u32 	[%rd1], %r18;
	add.s32 	%r19, %r19, %r3;
	setp.lt.s32 	%p3, %r19, %r9;
	@%p3 bra 	$L__BB4_2;
$L__BB4_3:
	ret;

}
	// .globl	_Z21partition_remove_lessiPiS_i
.visible .entry _Z21partition_remove_lessiPiS_i(
	.param .u32 _Z21partition_remove_lessiPiS_i_param_0,
	.param .u64 .ptr .align 1 _Z21partition_remove_lessiPiS_i_param_1,
	.param .u64 .ptr .align 1 _Z21partition_remove_lessiPiS_i_param_2,
	.param .u32 _Z21partition_remove_lessiPiS_i_param_3
)
{
	.reg .pred 	%p<4>;
	.reg .b32 	%r<15>;
	.reg .b64 	%rd<8>;

	ld.param.u32 	%r6, [_Z21partition_remove_lessiPiS_i_param_0];
	ld.param.u64 	%rd3, [_Z21partition_remove_lessiPiS_i_param_1];
	ld.param.u64 	%rd4, [_Z21partition_remove_lessiPiS_i_param_2];
	ld.param.u32 	%r7, [_Z21partition_remove_lessiPiS_i_param_3];
	mov.u32 	%r8, %tid.x;
	mov.u32 	%r9, %ctaid.x;
	mov.u32 	%r1, %ntid.x;
	mad.lo.s32 	%r14, %r9, %r1, %r8;
	setp.ge.s32 	%p1, %r14, %r7;
	@%p1 bra 	$L__BB5_3;
	mov.u32 	%r10, %nctaid.x;
	mul.lo.s32 	%r3, %r1, %r10;
	cvta.to.global.u64 	%rd1, %rd4;
	cvta.to.global.u64 	%rd2, %rd3;
$L__BB5_2:
	mul.wide.s32 	%rd5, %r14, 4;
	add.s64 	%rd6, %rd1, %rd5;
	ld.global.u32 	%r11, [%rd6];
	add.s64 	%rd7, %rd2, %rd5;
	ld.global.u32 	%r12, [%rd7];
	setp.lt.s32 	%p2, %r12, %r6;
	selp.b32 	%r13, 0, %r11, %p2;
	st.global.u32 	[%rd6], %r13;
	add.s32 	%r14, %r14, %r3;
	setp.lt.s32 	%p3, %r14, %r7;
	@%p3 bra 	$L__BB5_2;
$L__BB5_3:
	ret;

}
	// .globl	_Z22partition_remove_greatiPiS_i
.visible .entry _Z22partition_remove_greatiPiS_i(
	.param .u32 _Z22partition_remove_greatiPiS_i_param_0,
	.param .u64 .ptr .align 1 _Z22partition_remove_greatiPiS_i_param_1,
	.param .u64 .ptr .align 1 _Z22partition_remove_greatiPiS_i_param_2,
	.param .u32 _Z22partition_remove_greatiPiS_i_param_3
)
{
	.reg .pred 	%p<4>;
	.reg .b32 	%r<15>;
	.reg .b64 	%rd<8>;

	ld.param.u32 	%r6, [_Z22partition_remove_greatiPiS_i_param_0];
	ld.param.u64 	%rd3, [_Z22partition_remove_greatiPiS_i_param_1];
	ld.param.u64 	%rd4, [_Z22partition_remove_greatiPiS_i_param_2];
	ld.param.u32 	%r7, [_Z22partition_remove_greatiPiS_i_param_3];
	mov.u32 	%r8, %tid.x;
	mov.u32 	%r9, %ctaid.x;
	mov.u32 	%r1, %ntid.x;
	mad.lo.s32 	%r14, %r9, %r1, %r8;
	setp.ge.s32 	%p1, %r14, %r7;
	@%p1 bra 	$L__BB6_3;
	mov.u32 	%r10, %nctaid.x;
	mul.lo.s32 	%r3, %r1, %r10;
	cvta.to.global.u64 	%rd1, %rd4;
	cvta.to.global.u64 	%rd2, %rd3;
$L__BB6_2:
	mul.wide.s32 	%rd5, %r14, 4;
	add.s64 	%rd6, %rd1, %rd5;
	ld.global.u32 	%r11, [%rd6];
	add.s64 	%rd7, %rd2, %rd5;
	ld.global.u32 	%r12, [%rd7];
	setp.lt.s32 	%p2, %r12, %r6;
	selp.b32 	%r13, %r11, 0, %p2;
	st.global.u32 	[%rd6], %r13;
	add.s32 	%r14, %r14, %r3;
	setp.lt.s32 	%p3, %r14, %r7;
	@%p3 bra 	$L__BB6_2;
$L__BB6_3:
	ret;

}


// ===== COMPILED SASS (sm_100) =====

	.target	sm_100

	.elftype	@"ET_EXEC"


//--------------------- .note.nv.tkinfo           --------------------------
	.section	.note.nv.tkinfo,"",@"SHT_NOTE"
	.sectionflags	@"SHF_NOTE_NV_TKINFO"
	.tkinfo
        /*0018*/ 	.word	0x00000002
        /*0030*/ 	.string	""
        /*0030*/ 	.string	"ptxas"
        /*0030*/ 	.string	"Cuda compilation tools, release 13.0, V13.0.88"
        /*0030*/ 	.string	"Build cuda_13.0.r13.0/compiler.36424714_0"
        /*0030*/ 	.string	"-arch sm_100 -m 64 "



//--------------------- .note.nv.cuinfo           --------------------------
	.section	.note.nv.cuinfo,"",@"SHT_NOTE"
	.sectionflags	@"SHF_NOTE_NV_CUINFO"
        /*0018*/ 	.short	0x0002
        /*001a*/ 	.short	0x0064
        /*001c*/ 	.short	0x0082
	.zero		2


//--------------------- .nv.info                  --------------------------
	.section	.nv.info,"",@"SHT_CUDA_INFO"
	.align	4


	//----- nvinfo : EIATTR_REGCOUNT
	.align		4
        /*0000*/ 	.byte	0x04, 0x2f
        /*0002*/ 	.short	(.L_1 - .L_0)
	.align		4
.L_0:
        /*0004*/ 	.word	index@(_Z10reduce_sumPiiS_)
        /*0008*/ 	.word	0x0000000c


	//----- nvinfo : EIATTR_FRAME_SIZE
	.align		4
.L_1:
        /*000c*/ 	.byte	0x04, 0x11
        /*000e*/ 	.short	(.L_3 - .L_2)
	.align		4
.L_2:
        /*0010*/ 	.word	index@(_Z10reduce_sumPiiS_)
        /*0014*/ 	.word	0x00000000


	//----- nvinfo : EIATTR_REGCOUNT
	.align		4
.L_3:
        /*0018*/ 	.byte	0x04, 0x2f
        /*001a*/ 	.short	(.L_5 - .L_4)
	.align		4
.L_4:
        /*001c*/ 	.word	index@(_Z14reduce_min_maxPiS_iS_S_)
        /*0020*/ 	.word	0x00000012


	//----- nvinfo : EIATTR_FRAME_SIZE
	.align		4
.L_5:
        /*0024*/ 	.byte	0x04, 0x11
        /*0026*/ 	.short	(.L_7 - .L_6)
	.align		4
.L_6:
        /*0028*/ 	.word	index@(_Z14reduce_min_maxPiS_iS_S_)
        /*002c*/ 	.word	0x00000000


	//----- nvinfo : EIATTR_REGCOUNT
	.align		4
.L_7:
        /*0030*/ 	.byte	0x04, 0x2f
        /*0032*/ 	.short	(.L_9 - .L_8)
	.align		4
.L_8:
        /*0034*/ 	.word	index@(_Z17partition_min_maxPiS_iS_S_)
        /*0038*/ 	.word	0x0000001a


	//----- nvinfo : EIATTR_FRAME_SIZE
	.align		4
.L_9:
        /*003c*/ 	.byte	0x04, 0x11
        /*003e*/ 	.short	(.L_11 - .L_10)
	.align		4
.L_10:
        /*0040*/ 	.word	index@(_Z17partition_min_maxPiS_iS_S_)
        /*0044*/ 	.word	0x00000000


	//----- nvinfo : EIATTR_REGCOUNT
	.align		4
.L_11:
        /*0048*/ 	.byte	0x04, 0x2f
        /*004a*/ 	.short	(.L_13 - .L_12)
	.align		4
.L_12:
        /*004c*/ 	.word	index@(_Z15partition_pivotPiS_iS_)
        /*0050*/ 	.word	0x0000000c


	//----- nvinfo : EIATTR_FRAME_SIZE
	.align		4
.L_13:
        /*0054*/ 	.byte	0x04, 0x11
        /*0056*/ 	.short	(.L_15 - .L_14)
	.align		4
.L_14:
        /*0058*/ 	.word	index@(_Z15partition_pivotPiS_iS_)
        /*005c*/ 	.word	0x00000000


	//----- nvinfo : EIATTR_REGCOUNT
	.align		4
.L_15:
        /*0060*/ 	.byte	0x04, 0x2f
        /*0062*/ 	.short	(.L_17 - .L_16)
	.align		4
.L_16:
        /*0064*/ 	.word	index@(_Z18partition_less_numiPiS_iS_)
        /*0068*/ 	.word	0x00000012


	//----- nvinfo : EIATTR_FRAME_SIZE
	.align		4
.L_17:
        /*006c*/ 	.byte	0x04, 0x11
        /*006e*/ 	.short	(.L_19 - .L_18)
	.align		4
.L_18:
        /*0070*/ 	.word	index@(_Z18partition_less_numiPiS_iS_)
        /*0074*/ 	.word	0x00000000


	//----- nvinfo : EIATTR_REGCOUNT
	.align		4
.L_19:
        /*0078*/ 	.byte	0x04, 0x2f
        /*007a*/ 	.short	(.L_21 - .L_20)
	.align		4
.L_20:
        /*007c*/ 	.word	index@(_Z21partition_remove_lessiPiS_i)
        /*0080*/ 	.word	0x00000010


	//----- nvinfo : EIATTR_FRAME_SIZE
	.align		4
.L_21:
        /*0084*/ 	.byte	0x04, 0x11
        /*0086*/ 	.short	(.L_23 - .L_22)
	.align		4
.L_22:
        /*0088*/ 	.word	index@(_Z21partition_remove_lessiPiS_i)
        /*008c*/ 	.word	0x00000000


	//----- nvinfo : EIATTR_REGCOUNT
	.align		4
.L_23:
        /*0090*/ 	.byte	0x04, 0x2f
        /*0092*/ 	.short	(.L_25 - .L_24)
	.align		4
.L_24:
        /*0094*/ 	.word	index@(_Z22partition_remove_greatiPiS_i)
        /*0098*/ 	.word	0x00000010


	//----- nvinfo : EIATTR_FRAME_SIZE
	.align		4
.L_25:
        /*009c*/ 	.byte	0x04, 0x11
        /*009e*/ 	.short	(.L_27 - .L_26)
	.align		4
.L_26:
        /*00a0*/ 	.word	index@(_Z22partition_remove_greatiPiS_i)
        /*00a4*/ 	.word	0x00000000


	//----- nvinfo : EIATTR_MIN_STACK_SIZE
	.align		4
.L_27:
        /*00a8*/ 	.byte	0x04, 0x12
        /*00aa*/ 	.short	(.L_29 - .L_28)
	.align		4
.L_28:
        /*00ac*/ 	.word	index@(_Z22partition_remove_greatiPiS_i)
        /*00b0*/ 	.word	0x00000000


	//----- nvinfo : EIATTR_MIN_STACK_SIZE
	.align		4
.L_29:
        /*00b4*/ 	.byte	0x04, 0x12
        /*00b6*/ 	.short	(.L_31 - .L_30)
	.align		4
.L_30:
        /*00b8*/ 	.word	index@(_Z21partition_remove_lessiPiS_i)
        /*00bc*/ 	.word	0x00000000


	//----- nvinfo : EIATTR_MIN_STACK_SIZE
	.align		4
.L_31:
        /*00c0*/ 	.byte	0x04, 0x12
        /*00c2*/ 	.short	(.L_33 - .L_32)
	.align		4
.L_32:
        /*00c4*/ 	.word	index@(_Z18partition_less_numiPiS_iS_)
        /*00c8*/ 	.word	0x00000000


	//----- nvinfo : EIATTR_MIN_STACK_SIZE
	.align		4
.L_33:
        /*00cc*/ 	.byte	0x04, 0x12
        /*00ce*/ 	.short	(.L_35 - .L_34)
	.align		4
.L_34:
        /*00d0*/ 	.word	index@(_Z15partition_pivotPiS_iS_)
        /*00d4*/ 	.word	0x00000000


	//----- nvinfo : EIATTR_MIN_STACK_SIZE
	.align		4
.L_35:
        /*00d8*/ 	.byte	0x04, 0x12
        /*00da*/ 	.short	(.L_37 - .L_36)
	.align		4
.L_36:
        /*00dc*/ 	.word	index@(_Z17partition_min_maxPiS_iS_S_)
        /*00e0*/ 	.word	0x00000000


	//----- nvinfo : EIATTR_MIN_STACK_SIZE
	.align		4
.L_37:
        /*00e4*/ 	.byte	0x04, 0x12
        /*00e6*/ 	.short	(.L_39 - .L_38)
	.align		4
.L_38:
        /*00e8*/ 	.word	index@(_Z14reduce_min_maxPiS_iS_S_)
        /*00ec*/ 	.word	0x00000000


	//----- nvinfo : EIATTR_MIN_STACK_SIZE
	.align		4
.L_39:
        /*00f0*/ 	.byte	0x04, 0x12
        /*00f2*/ 	.short	(.L_41 - .L_40)
	.align		4
.L_40:
        /*00f4*/ 	.word	index@(_Z10reduce_sumPiiS_)
        /*00f8*/ 	.word	0x00000000
.L_41:


//--------------------- .nv.compat                --------------------------
	.section	.nv.compat,"",@"SHT_CUDA_COMPAT_INFO"
	.align	4
        /*0000*/ 	.byte	0x02, 0x09, 0x00, 0x00, 0x02, 0x02, 0x01, 0x00, 0x02, 0x05, 0x05, 0x00, 0x03, 0x07, 0x01, 0x01
        /*0010*/ 	.byte	0x02, 0x03, 0x00, 0x00, 0x02, 0x06, 0x01, 0x00, 0x04, 0x0b, 0x08, 0x00, 0x09, 0x00, 0x00, 0x00
        /*0020*/ 	.byte	0x00, 0x00, 0x00, 0x00


//--------------------- .nv.info._Z22partition_remove_greatiPiS_i --------------------------
	.section	.nv.info._Z22partition_remove_greatiPiS_i,"",@"SHT_CUDA_INFO"
	.sectionflags	@""
	.align	4


	//----- nvinfo : EIATTR_CUDA_API_VERSION
	.align		4
        /*0000*/ 	.byte	0x04, 0x37
        /*0002*/ 	.short	(.L_43 - .L_42)
.L_42:
        /*0004*/ 	.word	0x00000082


	//----- nvinfo : EIATTR_KPARAM_INFO
	.align		4
.L_43:
        /*0008*/ 	.byte	0x04, 0x17
        /*000a*/ 	.short	(.L_45 - .L_44)
.L_44:
        /*000c*/ 	.word	0x00000000
        /*0010*/ 	.short	0x0003
        /*0012*/ 	.short	0x0018
        /*0014*/ 	.byte	0x00, 0xf0, 0x11, 0x00


	//----- nvinfo : EIATTR_KPARAM_INFO
	.align		4
.L_45:
        /*0018*/ 	.byte	0x04, 0x17
        /*001a*/ 	.short	(.L_47 - .L_46)
.L_46:
        /*001c*/ 	.word	0x00000000
        /*0020*/ 	.short	0x0002
        /*0022*/ 	.short	0x0010
        /*0024*/ 	.byte	0x00, 0xf5, 0x21, 0x00


	//----- nvinfo : EIATTR_KPARAM_INFO
	.align		4
.L_47:
        /*0028*/ 	.byte	0x04, 0x17
        /*002a*/ 	.short	(.L_49 - .L_48)
.L_48:
        /*002c*/ 	.word	0x00000000
        /*0030*/ 	.short	0x0001
        /*0032*/ 	.short	0x0008
        /*0034*/ 	.byte	0x00, 0xf5, 0x21, 0x00


	//----- nvinfo : EIATTR_KPARAM_INFO
	.align		4
.L_49:
        /*0038*/ 	.byte	0x04, 0x17
        /*003a*/ 	.short	(.L_51 - .L_50)
.L_50:
        /*003c*/ 	.word	0x00000000
        /*0040*/ 	.short	0x0000
        /*0042*/ 	.short	0x0000
        /*0044*/ 	.byte	0x00, 0xf0, 0x11, 0x00


	//----- nvinfo : EIATTR_SPARSE_MMA_MASK
	.align		4
.L_51:
        /*0048*/ 	.byte	0x03, 0x50
        /*004a*/ 	.short	0x0000


	//----- nvinfo : EIATTR_MAXREG_COUNT
	.align		4
        /*004c*/ 	.byte	0x03, 0x1b
        /*004e*/ 	.short	0x00ff


	//----- nvinfo : EIATTR_MERCURY_ISA_VERSION
	.align		4
        /*0050*/ 	.byte	0x03, 0x5f
        /*0052*/ 	.short	0x0101


	//----- nvinfo : EIATTR_VRC_CTA_INIT_COUNT
	.align		4
        /*0054*/ 	.byte	0x02, 0x4a
	.zero		1
	.zero		1


	//----- nvinfo : EIATTR_EXIT_INSTR_OFFSETS
	.align		4
        /*0058*/ 	.byte	0x04, 0x1c
        /*005a*/ 	.short	(.L_53 - .L_52)


	//   ....[0]....
.L_52:
        /*005c*/ 	.word	0x00000070


	//   ....[1]....
        /*0060*/ 	.word	0x00000180


	//----- nvinfo : EIATTR_CRS_STACK_SIZE
	.align		4
.L_53:
        /*0064*/ 	.byte	0x04, 0x1e
        /*0066*/ 	.short	(.L_55 - .L_54)
.L_54:
        /*0068*/ 	.word	0x00000000


	//----- nvinfo : EIATTR_CBANK_PARAM_SIZE
	.align		4
.L_55:
        /*006c*/ 	.byte	0x03, 0x19
        /*006e*/ 	.short	0x001c


	//----- nvinfo : EIATTR_PARAM_CBANK
	.align		4
        /*0070*/ 	.byte	0x04, 0x0a
        /*0072*/ 	.short	(.L_57 - .L_56)
	.align		4
.L_56:
        /*0074*/ 	.word	index@(.nv.constant0._Z22partition_remove_greatiPiS_i)
        /*0078*/ 	.short	0x0380
        /*007a*/ 	.short	0x001c


	//----- nvinfo : EIATTR_SW_WAR
	.align		4
.L_57:
        /*007c*/ 	.byte	0x04, 0x36
        /*007e*/ 	.short	(.L_59 - .L_58)
.L_58:
        /*0080*/ 	.word	0x00000008
.L_59:


//--------------------- .nv.info._Z21partition_remove_lessiPiS_i --------------------------
	.section	.nv.info._Z21partition_remove_lessiPiS_i,"",@"SHT_CUDA_INFO"
	.sectionflags	@""
	.align	4


	//----- nvinfo : EIATTR_CUDA_API_VERSION
	.align		4
        /*0000*/ 	.byte	0x04, 0x37
        /*0002*/ 	.short	(.L_61 - .L_60)
.L_60:
        /*0004*/ 	.word	0x00000082


	//----- nvinfo : EIATTR_KPARAM_INFO
	.align		4
.L_61:
        /*0008*/ 	.byte	0x04, 0x17
        /*000a*/ 	.short	(.L_63 - .L_62)
.L_62:
        /*000c*/ 	.word	0x00000000
        /*0010*/ 	.short	0x0003
        /*0012*/ 	.short	0x0018
        /*0014*/ 	.byte	0x00, 0xf0, 0x11, 0x00


	//----- nvinfo : EIATTR_KPARAM_INFO
	.align		4
.L_63:
        /*0018*/ 	.byte	0x04, 0x17
        /*001a*/ 	.short	(.L_65 - .L_64)
.L_64:
        /*001c*/ 	.word	0x00000000
        /*0020*/ 	.short	0x0002
        /*0022*/ 	.short	0x0010
        /*0024*/ 	.byte	0x00, 0xf5, 0x21, 0x00


	//----- nvinfo : EIATTR_KPARAM_INFO
	.align		4
.L_65:
        /*0028*/ 	.byte	0x04, 0x17
        /*002a*/ 	.short	(.L_67 - .L_66)
.L_66:
        /*002c*/ 	.word	0x00000000
        /*0030*/ 	.short	0x0001
        /*0032*/ 	.short	0x0008
        /*0034*/ 	.byte	0x00, 0xf5, 0x21, 0x00


	//----- nvinfo : EIATTR_KPARAM_INFO
	.align		4
.L_67:
        /*0038*/ 	.byte	0x04, 0x17
        /*003a*/ 	.short	(.L_69 - .L_68)
.L_68:
        /*003c*/ 	.word	0x00000000
        /*0040*/ 	.short	0x0000
        /*0042*/ 	.short	0x0000
        /*0044*/ 	.byte	0x00, 0xf0, 0x11, 0x00


	//----- nvinfo : EIATTR_SPARSE_MMA_MASK
	.align		4
.L_69:
        /*0048*/ 	.byte	0x03, 0x50
        /*004a*/ 	.short	0x0000


	//----- nvinfo : EIATTR_MAXREG_COUNT
	.align		4
        /*004c*/ 	.byte	0x03, 0x1b
        /*004e*/ 	.short	0x00ff


	//----- nvinfo : EIATTR_MERCURY_ISA_VERSION
	.align		4
        /*0050*/ 	.byte	0x03, 0x5f
        /*0052*/ 	.short	0x0101


	//----- nvinfo : EIATTR_VRC_CTA_INIT_COUNT
	.align		4
        /*0054*/ 	.byte	0x02, 0x4a
	.zero		1
	.zero		1


	//----- nvinfo : EIATTR_EXIT_INSTR_OFFSETS
	.align		4
        /*0058*/ 	.byte	0x04, 0x1c
        /*005a*/ 	.short	(.L_71 - .L_70)


	//   ....[0]....
.L_70:
        /*005c*/ 	.word	0x00000070


	//   ....[1]....
        /*0060*/ 	.word	0x00000180


	//----- nvinfo : EIATTR_CRS_STACK_SIZE
	.align		4
.L_71:
        /*0064*/ 	.byte	0x04, 0x1e
        /*0066*/ 	.short	(.L_73 - .L_72)
.L_72:
        /*0068*/ 	.word	0x00000000


	//----- nvinfo : EIATTR_CBANK_PARAM_SIZE
	.align		4
.L_73:
        /*006c*/ 	.byte	0x03, 0x19
        /*006e*/ 	.short	0x001c


	//----- nvinfo : EIATTR_PARAM_CBANK
	.align		4
        /*0070*/ 	.byte	0x04, 0x0a
        /*0072*/ 	.short	(.L_75 - .L_74)
	.align		4
.L_74:
        /*0074*/ 	.word	index@(.nv.constant0._Z21partition_remove_lessiPiS_i)
        /*0078*/ 	.short	0x0380
        /*007a*/ 	.short	0x001c


	//----- nvinfo : EIATTR_SW_WAR
	.align		4
.L_75:
        /*007c*/ 	.byte	0x04, 0x36
        /*007e*/ 	.short	(.L_77 - .L_76)
.L_76:
        /*0080*/ 	.word	0x00000008
.L_77:


//--------------------- .nv.info._Z18partition_less_numiPiS_iS_ --------------------------
	.section	.nv.info._Z18partition_less_numiPiS_iS_,"",@"SHT_CUDA_INFO"
	.sectionflags	@""
	.align	4


	//----- nvinfo : EIATTR_CUDA_API_VERSION
	.align		4
        /*0000*/ 	.byte	0x04, 0x37
        /*0002*/ 	.short	(.L_79 - .L_78)
.L_78:
        /*0004*/ 	.word	0x00000082


	//----- nvinfo : EIATTR_KPARAM_INFO
	.align		4
.L_79:
        /*0008*/ 	.byte	0x04, 0x17
        /*000a*/ 	.short	(.L_81 - .L_80)
.L_80:
        /*000c*/ 	.word	0x00000000
        /*0010*/ 	.short	0x0004
        /*0012*/ 	.short	0x0020
        /*0014*/ 	.byte	0x00, 0xf5, 0x21, 0x00


	//----- nvinfo : EIATTR_KPARAM_INFO
	.align		4
.L_81:
        /*0018*/ 	.byte	0x04, 0x17
        /*001a*/ 	.short	(.L_83 - .L_82)
.L_82:
        /*001c*/ 	.word	0x00000000
        /*0020*/ 	.short	0x0003
        /*0022*/ 	.short	0x0018
        /*0024*/ 	.byte	0x00, 0xf0, 0x11, 0x00


	//----- nvinfo : EIATTR_KPARAM_INFO
	.align		4
.L_83:
        /*0028*/ 	.byte	0x04, 0x17
        /*002a*/ 	.short	(.L_85 - .L_84)
.L_84:
        /*002c*/ 	.word	0x00000000
        /*0030*/ 	.short	0x0002
        /*0032*/ 	.short	0x0010
        /*0034*/ 	.byte	0x00, 0xf5, 0x21, 0x00


	//----- nvinfo : EIATTR_KPARAM_INFO
	.align		4
.L_85:
        /*0038*/ 	.byte	0x04, 0x17
        /*003a*/ 	.short	(.L_87 - .L_86)
.L_86:
        /*003c*/ 	.word	0x00000000
        /*0040*/ 	.short	0x0001
        /*0042*/ 	.short	0x0008
        /*0044*/ 	.byte	0x00, 0xf5, 0x21, 0x00


	//----- nvinfo : EIATTR_KPARAM_INFO
	.align		4
.L_87:
        /*0048*/ 	.byte	0x04, 0x17
        /*004a*/ 	.short	(.L_89 - .L_88)
.L_88:
        /*004c*/ 	.word	0x00000000
        /*0050*/ 	.short	0x0000
        /*0052*/ 	.short	0x0000
        /*0054*/ 	.byte	0x00, 0xf0, 0x11, 0x00


	//----- nvinfo : EIATTR_SPARSE_MMA_MASK
	.align		4
.L_89:
        /*0058*/ 	.byte	0x03, 0x50
        /*005a*/ 	.short	0x0000


	//----- nvinfo : EIATTR_MAXREG_COUNT
	.align		4
        /*005c*/ 	.byte	0x03, 0x1b
        /*005e*/ 	.short	0x00ff


	//----- nvinfo : EIATTR_MERCURY_ISA_VERSION
	.align		4
        /*0060*/ 	.byte	0x03, 0x5f
        /*0062*/ 	.short	0x0101


	//----- nvinfo : EIATTR_VRC_CTA_INIT_COUNT
	.align		4
        /*0064*/ 	.byte	0x02, 0x4a
	.zero		1
	.zero		1


	//----- nvinfo : EIATTR_EXIT_INSTR_OFFSETS
	.align		4
        /*0068*/ 	.byte	0x04, 0x1c
        /*006a*/ 	.short	(.L_91 - .L_90)


	//   ....[0]....
.L_90:
        /*006c*/ 	.word	0x000000b0


	//   ....[1]....
        /*0070*/ 	.word	0x000001e0


	//----- nvinfo : EIATTR_CRS_STACK_SIZE
	.align		4
.L_91:
        /*0074*/ 	.byte	0x04, 0x1e
        /*0076*/ 	.short	(.L_93 - .L_92)
.L_92:
        /*0078*/ 	.word	0x00000000


	//----- nvinfo : EIATTR_CBANK_PARAM_SIZE
	.align		4
.L_93:
        /*007c*/ 	.byte	0x03, 0x19
        /*007e*/ 	.short	0x0028


	//----- nvinfo : EIATTR_PARAM_CBANK
	.align		4
        /*0080*/ 	.byte	0x04, 0x0a
        /*0082*/ 	.short	(.L_95 - .L_94)
	.align		4
.L_94:
        /*0084*/ 	.word	index@(.nv.constant0._Z18partition_less_numiPiS_iS_)
        /*0088*/ 	.short	0x0380
        /*008a*/ 	.short	0x0028


	//----- nvinfo : EIATTR_SW_WAR
	.align		4
.L_95:
        /*008c*/ 	.byte	0x04, 0x36
        /*008e*/ 	.short	(.L_97 - .L_96)
.L_96:
        /*0090*/ 	.word	0x00000008
.L_97:


//--------------------- .nv.info._Z15partition_pivotPiS_iS_ --------------------------
	.section	.nv.info._Z15partition_pivotPiS_iS_,"",@"SHT_CUDA_INFO"
	.sectionflags	@""
	.align	4


	//----- nvinfo : EIATTR_CUDA_API_VERSION
	.align		4
        /*0000*/ 	.byte	0x04, 0x37
        /*0002*/ 	.short	(.L_99 - .L_98)
.L_98:
        /*0004*/ 	.word	0x00000082


	//----- nvinfo : EIATTR_KPARAM_INFO
	.align		4
.L_99:
        /*0008*/ 	.byte	0x04, 0x17
        /*000a*/ 	.short	(.L_101 - .L_100)
.L_100:
        /*000c*/ 	.word	0x00000000
        /*0010*/ 	.short	0x0003
        /*0012*/ 	.short	0x0018
        /*0014*/ 	.byte	0x00, 0xf5, 0x21, 0x00


	//----- nvinfo : EIATTR_KPARAM_INFO
	.align		4
.L_101:
        /*0018*/ 	.byte	0x04, 0x17
        /*001a*/ 	.short	(.L_103 - .L_102)
.L_102:
        /*001c*/ 	.word	0x00000000
        /*0020*/ 	.short	0x0002
        /*0022*/ 	.short	0x0010
        /*0024*/ 	.byte	0x00, 0xf0, 0x11, 0x00


	//----- nvinfo : EIATTR_KPARAM_INFO
	.align		4
.L_103:
        /*0028*/ 	.byte	0x04, 0x17
        /*002a*/ 	.short	(.L_105 - .L_104)
.L_104:
        /*002c*/ 	.word	0x00000000
        /*0030*/ 	.short	0x0001
        /*0032*/ 	.short	0x0008
        /*0034*/ 	.byte	0x00, 0xf5, 0x21, 0x00


	//----- nvinfo : EIATTR_KPARAM_INFO
	.align		4
.L_105:
        /*0038*/ 	.byte	0x04, 0x17
        /*003a*/ 	.short	(.L_107 - .L_106)
.L_106:
        /*003c*/ 	.word	0x00000000
        /*0040*/ 	.short	0x0000
        /*0042*/ 	.short	0x0000
        /*0044*/ 	.byte	0x00, 0xf5, 0x21, 0x00


	//----- nvinfo : EIATTR_SPARSE_MMA_MASK
	.align		4
.L_107:
        /*0048*/ 	.byte	0x03, 0x50
        /*004a*/ 	.short	0x0000


	//----- nvinfo : EIATTR_MAXREG_COUNT
	.align		4
        /*004c*/ 	.byte	0x03, 0x1b
        /*004e*/ 	.short	0x00ff


	//----- nvinfo : EIATTR_MERCURY_ISA_VERSION
	.align		4
        /*0050*/ 	.byte	0x03, 0x5f
        /*0052*/ 	.short	0x0101


	//----- nvinfo : EIATTR_VRC_CTA_INIT_COUNT
	.align		4
        /*0054*/ 	.byte	0x02, 0x4a
	.zero		1
	.zero		1


	//----- nvinfo : EIATTR_EXIT_INSTR_OFFSETS
	.align		4
        /*0058*/ 	.byte	0x04, 0x1c
        /*005a*/ 	.short	(.L_109 - .L_108)


	//   ....[0]....
.L_108:
        /*005c*/ 	.word	0x000000c0


	//   ....[1]....
        /*0060*/ 	.word	0x000001a0


	//   ....[2]....
        /*0064*/ 	.word	0x00000200


	//----- nvinfo : EIATTR_CRS_STACK_SIZE
	.align		4
.L_109:
        /*0068*/ 	.byte	0x04, 0x1e
        /*006a*/ 	.short	(.L_111 - .L_110)
.L_110:
        /*006c*/ 	.word	0x00000000


	//----- nvinfo : EIATTR_CBANK_PARAM_SIZE
	.align		4
.L_111:
        /*0070*/ 	.byte	0x03, 0x19
        /*0072*/ 	.short	0x0020


	//----- nvinfo : EIATTR_PARAM_CBANK
	.align		4
        /*0074*/ 	.byte	0x04, 0x0a
        /*0076*/ 	.short	(.L_113 - .L_112)
	.align		4
.L_112:
        /*0078*/ 	.word	index@(.nv.constant0._Z15partition_pivotPiS_iS_)
        /*007c*/ 	.short	0x0380
        /*007e*/ 	.short	0x0020


	//----- nvinfo : EIATTR_SW_WAR
	.align		4
.L_113:
        /*0080*/ 	.byte	0x04, 0x36
        /*0082*/ 	.short	(.L_115 - .L_114)
.L_114:
        /*0084*/ 	.word	0x00000008
.L_115:


//--------------------- .nv.info._Z17partition_min_maxPiS_iS_S_ --------------------------
	.section	.nv.info._Z17partition_min_maxPiS_iS_S_,"",@"SHT_CUDA_INFO"
	.sectionflags	@""
	.align	4


	//----- nvinfo : EIATTR_CUDA_API_VERSION
	.align		4
        /*0000*/ 	.byte	0x04, 0x37
        /*0002*/ 	.short	(.L_117 - .L_116)
.L_116:
        /*0004*/ 	.word	0x00000082


	//----- nvinfo : EIATTR_KPARAM_INFO
	.align		4
.L_117:
        /*0008*/ 	.byte	0x04, 0x17
        /*000a*/ 	.short	(.L_119 - .L_118)
.L_118:
        /*000c*/ 	.word	0x00000000
        /*0010*/ 	.short	0x0004
        /*0012*/ 	.short	0x0020
        /*0014*/ 	.byte	0x00, 0xf5, 0x21, 0x00


	//----- nvinfo : EIATTR_KPARAM_INFO
	.align		4
.L_119:
        /*0018*/ 	.byte	0x04, 0x17
        /*001a*/ 	.short	(.L_121 - .L_120)
.L_120:
        /*001c*/ 	.word	0x00000000
        /*0020*/ 	.short	0x0003
        /*0022*/ 	.short	0x0018
        /*0024*/ 	.byte	0x00, 0xf5, 0x21, 0x00


	//----- nvinfo : EIATTR_KPARAM_INFO
	.align		4
.L_121:
        /*0028*/ 	.byte	0x04, 0x17
        /*002a*/ 	.short	(.L_123 - .L_122)
.L_122:
        /*002c*/ 	.word	0x00000000
        /*0030*/ 	.short	0x0002
        /*0032*/ 	.short	0x0010
        /*0034*/ 	.byte	0x00, 0xf0, 0x11, 0x00


	//----- nvinfo : EIATTR_KPARAM_INFO
	.align		4
.L_123:
        /*0038*/ 	.byte	0x04, 0x17
        /*003a*/ 	.short	(.L_125 - .L_124)
.L_124:
        /*003c*/ 	.word	0x00000000
        /*0040*/ 	.short	0x0001
        /*0042*/ 	.short	0x0008
        /*0044*/ 	.byte	0x00, 0xf5, 0x21, 0x00


	//----- nvinfo : EIATTR_KPARAM_INFO
	.align		4
.L_125:
        /*0048*/ 	.byte	0x04, 0x17
        /*004a*/ 	.short	(.L_127 - .L_126)
.L_126:
        /*004c*/ 	.word	0x00000000
        /*0050*/ 	.short	0x0000
        /*0052*/ 	.short	0x0000
        /*0054*/ 	.byte	0x00, 0xf5, 0x21, 0x00


	//----- nvinfo : EIATTR_SPARSE_MMA_MASK
	.align		4
.L_127:
        /*0058*/ 	.byte	0x03, 0x50
        /*005a*/ 	.short	0x0000


	//----- nvinfo : EIATTR_MAXREG_COUNT
	.align		4
        /*005c*/ 	.byte	0x03, 0x1b
        /*005e*/ 	.short	0x00ff


	//----- nvinfo : EIATTR_MERCURY_ISA_VERSION
	.align		4
        /*0060*/ 	.byte	0x03, 0x5f
        /*0062*/ 	.short	0x0101


	//----- nvinfo : EIATTR_VRC_CTA_INIT_COUNT
	.align		4
        /*0064*/ 	.byte	0x02, 0x4a
	.zero		1
	.zero		1


	//----- nvinfo : EIATTR_EXIT_INSTR_OFFSETS
	.align		4
        /*0068*/ 	.byte	0x04, 0x1c
        /*006a*/ 	.short	(.L_129 - .L_128)


	//   ....[0]....
.L_128:
        /*006c*/ 	.word	0x00000280


	//----- nvinfo : EIATTR_CRS_STACK_SIZE
	.align		4
.L_129:
        /*0070*/ 	.byte	0x04, 0x1e
        /*0072*/ 	.short	(.L_131 - .L_130)
.L_130:
        /*0074*/ 	.word	0x00000000


	//----- nvinfo : EIATTR_CBANK_PARAM_SIZE
	.align		4
.L_131:
        /*0078*/ 	.byte	0x03, 0x19
        /*007a*/ 	.short	0x0028


	//----- nvinfo : EIATTR_PARAM_CBANK
	.align		4
        /*007c*/ 	.byte	0x04, 0x0a
        /*007e*/ 	.short	(.L_133 - .L_132)
	.align		4
.L_132:
        /*0080*/ 	.word	index@(.nv.constant0._Z17partition_min_maxPiS_iS_S_)
        /*0084*/ 	.short	0x0380
        /*0086*/ 	.short	0x0028


	//----- nvinfo : EIATTR_SW_WAR
	.align		4
.L_133:
        /*0088*/ 	.byte	0x04, 0x36
        /*008a*/ 	.short	(.L_135 - .L_134)
.L_134:
        /*008c*/ 	.word	0x00000008
.L_135:


//--------------------- .nv.info._Z14reduce_min_maxPiS_iS_S_ --------------------------
	.section	.nv.info._Z14reduce_min_maxPiS_iS_S_,"",@"SHT_CUDA_INFO"
	.sectionflags	@""
	.align	4


	//----- nvinfo : EIATTR_CUDA_API_VERSION
	.align		4
        /*0000*/ 	.byte	0x04, 0x37
        /*0002*/ 	.short	(.L_137 - .L_136)
.L_136:
        /*0004*/ 	.word	0x00000082


	//----- nvinfo : EIATTR_KPARAM_INFO
	.align		4
.L_137:
        /*0008*/ 	.byte	0x04, 0x17
        /*000a*/ 	.short	(.L_139 - .L_138)
.L_138:
        /*000c*/ 	.word	0x00000000
        /*0010*/ 	.short	0x0004
        /*0012*/ 	.short	0x0020
        /*0014*/ 	.byte	0x00, 0xf5, 0x21, 0x00


	//----- nvinfo : EIATTR_KPARAM_INFO
	.align		4
.L_139:
        /*0018*/ 	.byte	0x04, 0x17
        /*001a*/ 	.short	(.L_141 - .L_140)
.L_140:
        /*001c*/ 	.word	0x00000000
        /*0020*/ 	.short	0x0003
        /*0022*/ 	.short	0x0018
        /*0024*/ 	.byte	0x00, 0xf5, 0x21, 0x00


	//----- nvinfo : EIATTR_KPARAM_INFO
	.align		4
.L_141:
        /*0028*/ 	.byte	0x04, 0x17
        /*002a*/ 	.short	(.L_143 - .L_142)
.L_142:
        /*002c*/ 	.word	0x00000000
        /*0030*/ 	.short	0x0002
        /*0032*/ 	.short	0x0010
        /*0034*/ 	.byte	0x00, 0xf0, 0x11, 0x00


	//----- nvinfo : EIATTR_KPARAM_INFO
	.align		4
.L_143:
        /*0038*/ 	.byte	0x04, 0x17
        /*003a*/ 	.short	(.L_145 - .L_144)
.L_144:
        /*003c*/ 	.word	0x00000000
        /*0040*/ 	.short	0x0001
        /*0042*/ 	.short	0x0008
        /*0044*/ 	.byte	0x00, 0xf5, 0x21, 0x00


	//----- nvinfo : EIATTR_KPARAM_INFO
	.align		4
.L_145:
        /*0048*/ 	.byte	0x04, 0x17
        /*004a*/ 	.short	(.L_147 - .L_146)
.L_146:
        /*004c*/ 	.word	0x00000000
        /*0050*/ 	.short	0x0000
        /*0052*/ 	.short	0x0000
        /*0054*/ 	.byte	0x00, 0xf5, 0x21, 0x00


	//----- nvinfo : EIATTR_SPARSE_MMA_MASK
	.align		4
.L_147:
        /*0058*/ 	.byte	0x03, 0x50
        /*005a*/ 	.short	0x0000


	//----- nvinfo : EIATTR_MAXREG_COUNT
	.align		4
        /*005c*/ 	.byte	0x03, 0x1b
        /*005e*/ 	.short	0x00ff


	//----- nvinfo : EIATTR_NUM_BARRIERS
	.align		4
        /*0060*/ 	.byte	0x02, 0x4c
        /*0062*/ 	.byte	0x01
	.zero		1


	//----- nvinfo : EIATTR_MERCURY_ISA_VERSION
	.align		4
        /*0064*/ 	.byte	0x03, 0x5f
        /*0066*/ 	.short	0x0101


	//----- nvinfo : EIATTR_VRC_CTA_INIT_COUNT
	.align		4
        /*0068*/ 	.byte	0x02, 0x4a
	.zero		1
	.zero		1


	//----- nvinfo : EIATTR_EXIT_INSTR_OFFSETS
	.align		4
        /*006c*/ 	.byte	0x04, 0x1c
        /*006e*/ 	.short	(.L_149 - .L_148)


	//   ....[0]....
.L_148:
        /*0070*/ 	.word	0x000003f0


	//   ....[1]....
        /*0074*/ 	.word	0x00000490


	//----- nvinfo : EIATTR_CRS_STACK_SIZE
	.align		4
.L_149:
        /*0078*/ 	.byte	0x04, 0x1e
        /*007a*/ 	.short	(.L_151 - .L_150)
.L_150:
        /*007c*/ 	.word	0x00000000


	//----- nvinfo : EIATTR_CBANK_PARAM_SIZE
	.align		4
.L_151:
        /*0080*/ 	.byte	0x03, 0x19
        /*0082*/ 	.short	0x0028


	//----- nvinfo : EIATTR_PARAM_CBANK
	.align		4
        /*0084*/ 	.byte	0x04, 0x0a
        /*0086*/ 	.short	(.L_153 - .L_152)
	.align		4
.L_152:
        /*0088*/ 	.word	index@(.nv.constant0._Z14reduce_min_maxPiS_iS_S_)
        /*008c*/ 	.short	0x0380
        /*008e*/ 	.short	0x0028


	//----- nvinfo : EIATTR_SW_WAR
	.align		4
.L_153:
        /*0090*/ 	.byte	0x04, 0x36
        /*0092*/ 	.short	(.L_155 - .L_154)
.L_154:
        /*0094*/ 	.word	0x00000008
.L_155:


//--------------------- .nv.info._Z10reduce_sumPiiS_ --------------------------
	.section	.nv.info._Z10reduce_sumPiiS_,"",@"SHT_CUDA_INFO"
	.sectionflags	@""
	.align	4


	//----- nvinfo : EIATTR_CUDA_API_VERSION
	.align		4
        /*0000*/ 	.byte	0x04, 0x37
        /*0002*/ 	.short	(.L_157 - .L_156)
.L_156:
        /*0004*/ 	.word	0x00000082


	//----- nvinfo : EIATTR_KPARAM_INFO
	.align		4
.L_157:
        /*0008*/ 	.byte	0x04, 0x17
        /*000a*/ 	.short	(.L_159 - .L_158)
.L_158:
        /*000c*/ 	.word	0x00000000
        /*0010*/ 	.short	0x0002
        /*0012*/ 	.short	0x0010
        /*0014*/ 	.byte	0x00, 0xf5, 0x21, 0x00


	//----- nvinfo : EIATTR_KPARAM_INFO
	.align		4
.L_159:
        /*0018*/ 	.byte	0x04, 0x17
        /*001a*/ 	.short	(.L_161 - .L_160)
.L_160:
        /*001c*/ 	.word	0x00000000
        /*0020*/ 	.short	0x0001
        /*0022*/ 	.short	0x0008
        /*0024*/ 	.byte	0x00, 0xf0, 0x11, 0x00


	//----- nvinfo : EIATTR_KPARAM_INFO
	.align		4
.L_161:
        /*0028*/ 	.byte	0x04, 0x17
        /*002a*/ 	.short	(.L_163 - .L_162)
.L_162:
        /*002c*/ 	.word	0x00000000
        /*0030*/ 	.short	0x0000
        /*0032*/ 	.short	0x0000
        /*0034*/ 	.byte	0x00, 0xf5, 0x21, 0x00


	//----- nvinfo : EIATTR_SPARSE_MMA_MASK
	.align		4
.L_163:
        /*0038*/ 	.byte	0x03, 0x50
        /*003a*/ 	.short	0x0000


	//----- nvinfo : EIATTR_MAXREG_COUNT
	.align		4
        /*003c*/ 	.byte	0x03, 0x1b
        /*003e*/ 	.short	0x00ff


	//----- nvinfo : EIATTR_NUM_BARRIERS
	.align		4
        /*0040*/ 	.byte	0x02, 0x4c
        /*0042*/ 	.byte	0x01
	.zero		1


	//----- nvinfo : EIATTR_MERCURY_ISA_VERSION
	.align		4
        /*0044*/ 	.byte	0x03, 0x5f
        /*0046*/ 	.short	0x0101


	//----- nvinfo : EIATTR_VRC_CTA_INIT_COUNT
	.align		4
        /*0048*/ 	.byte	0x02, 0x4a
	.zero		1
	.zero		1


	//----- nvinfo : EIATTR_EXIT_INSTR_OFFSETS
	.align		4
        /*004c*/ 	.byte	0x04, 0x1c
        /*004e*/ 	.short	(.L_165 - .L_164)


	//   ....[0]....
.L_164:
        /*0050*/ 	.word	0x000002b0


	//   ....[1]....
        /*0054*/ 	.word	0x00000320


	//----- nvinfo : EIATTR_CRS_STACK_SIZE
	.align		4
.L_165:
        /*0058*/ 	.byte	0x04, 0x1e
        /*005a*/ 	.short	(.L_167 - .L_166)
.L_166:
        /*005c*/ 	.word	0x00000000


	//----- nvinfo : EIATTR_CBANK_PARAM_SIZE
	.align		4
.L_167:
        /*0060*/ 	.byte	0x03, 0x19
        /*0062*/ 	.short	0x0018


	//----- nvinfo : EIATTR_PARAM_CBANK
	.align		4
        /*0064*/ 	.byte	0x04, 0x0a
        /*0066*/ 	.short	(.L_169 - .L_168)
	.align		4
.L_168:
        /*0068*/ 	.word	index@(.nv.constant0._Z10reduce_sumPiiS_)
        /*006c*/ 	.short	0x0380
        /*006e*/ 	.short	0x0018


	//----- nvinfo : EIATTR_SW_WAR
	.align		4
.L_169:
        /*0070*/ 	.byte	0x04, 0x36
        /*0072*/ 	.short	(.L_171 - .L_170)
.L_170:
        /*0074*/ 	.word	0x00000008
.L_171:


//--------------------- .nv.callgraph             --------------------------
	.section	.nv.callgraph,"",@"SHT_CUDA_CALLGRAPH"
	.align	4
	.sectionentsize	8
	.align		4
        /*0000*/ 	.word	0x00000000
	.align		4
        /*0004*/ 	.word	0xffffffff
	.align		4
        /*0008*/ 	.word	0x00000000
	.align		4
        /*000c*/ 	.word	0xfffffffe
	.align		4
        /*0010*/ 	.word	0x00000000
	.align		4
        /*0014*/ 	.word	0xfffffffd
	.align		4
        /*0018*/ 	.word	0x00000000
	.align		4
        /*001c*/ 	.word	0xfffffffc


//--------------------- .text._Z22partition_remove_greatiPiS_i --------------------------
	.section	.text._Z22partition_remove_greatiPiS_i,"ax",@progbits
	.align	128
        .global         _Z22partition_remove_greatiPiS_i
        .type           _Z22partition_remove_greatiPiS_i,@function
        .size           _Z22partition_remove_greatiPiS_i,(.L_x_30 - _Z22partition_remove_greatiPiS_i)
        .other          _Z22partition_remove_greatiPiS_i,@"STO_CUDA_ENTRY STV_DEFAULT"
_Z22partition_remove_greatiPiS_i:
.text._Z22partition_remove_greatiPiS_i:
[----:B------:R-:W-:Y:S01]  /*0000*/  LDC R1, c[0x0][0x37c] ;  /* 0x0000df00ff017b82 */ /* 0x000fe20000000800 */
[----:B------:R-:W0:Y:S07]  /*0010*/  S2R R0, SR_TID.X ;  /* 0x0000000000007919 */ /* 0x000e2e0000002100 */
[----:B------:R-:W0:Y:S01]  /*0020*/  S2UR UR4, SR_CTAID.X ;  /* 0x00000000000479c3 */ /* 0x000e220000002500 */
[----:B------:R-:W1:Y:S07]  /*0030*/  LDCU UR5, c[0x0][0x398] ;  /* 0x00007300ff0577ac */ /* 0x000e6e0008000800 */
[----:B------:R-:W0:Y:S02]  /*0040*/  LDC R11, c[0x0][0x360] ;  /* 0x0000d800ff0b7b82 */ /* 0x000e240000000800 */
[----:B0-----:R-:W-:-:S05]  /*0050*/  IMAD R0, R11, UR4, R0 ;  /* 0x000000040b007c24 */ /* 0x001fca000f8e0200 */
[----:B-1----:R-:W-:-:S13]  /*0060*/  ISETP.GE.AND P0, PT, R0, UR5, PT ;  /* 0x0000000500007c0c */ /* 0x002fda000bf06270 */
[----:B------:R-:W-:Y:S05]  /*0070*/  @P0 EXIT ;  /* 0x000000000000094d */ /* 0x000fea0003800000 */
[----:B------:R-:W0:Y:S01]  /*0080*/  LDC.64 R6, c[0x0][0x390] ;  /* 0x0000e400ff067b82 */ /* 0x000e220000000a00 */
[----:B------:R-:W1:Y:S01]  /*0090*/  LDCU UR4, c[0x0][0x370] ;  /* 0x00006e00ff0477ac */ /* 0x000e620008000800 */
[----:B------:R-:W2:Y:S06]  /*00a0*/  LDCU.64 UR6, c[0x0][0x358] ;  /* 0x00006b00ff0677ac */ /* 0x000eac0008000a00 */
[----:B------:R-:W3:Y:S01]  /*00b0*/  LDC.64 R8, c[0x0][0x388] ;  /* 0x0000e200ff087b82 */ /* 0x000ee20000000a00 */
[----:B------:R-:W4:Y:S01]  /*00c0*/  LDCU UR8, c[0x0][0x380] ;  /* 0x00007000ff0877ac */ /* 0x000f220008000800 */
[----:B-1----:R-:W-:-:S07]  /*00d0*/  IMAD R11, R11, UR4, RZ ;  /* 0x000000040b0b7c24 */ /* 0x002fce000f8e02ff */
.L_x_0:
[----:B---3--:R-:W-:-:S04]  /*00e0*/  IMAD.WIDE R4, R0, 0x4, R8 ;  /* 0x0000000400047825 */ /* 0x008fc800078e0208 */
[----:B01----:R-:W-:Y:S02]  /*00f0*/  IMAD.WIDE R2, R0, 0x4, R6 ;  /* 0x0000000400027825 */ /* 0x003fe400078e0206 */
[----:B--2---:R-:W4:Y:S04]  /*0100*/  LDG.E R4, desc[UR6][R4.64] ;  /* 0x0000000604047981 */ /* 0x004f28000c1e1900 */
[----:B------:R-:W2:Y:S01]  /*0110*/  LDG.E R10, desc[UR6][R2.64] ;  /* 0x00000006020a7981 */ /* 0x000ea2000c1e1900 */
[----:B------:R-:W-:Y:S02]  /*0120*/  IADD3 R0, PT, PT, R11, R0, RZ ;  /* 0x000000000b007210 */ /* 0x000fe40007ffe0ff */
[----:B----4-:R-:W-:-:S04]  /*0130*/  ISETP.GE.AND P0, PT, R4, UR8, PT ;  /* 0x0000000804007c0c */ /* 0x010fc8000bf06270 */
[----:B--2---:R-:W-:Y:S02]  /*0140*/  SEL R13, R10, RZ, !P0 ;  /* 0x000000ff0a0d7207 */ /* 0x004fe40004000000 */
[----:B------:R-:W-:-:S03]  /*0150*/  ISETP.GE.AND P0, PT, R0, UR5, PT ;  /* 0x0000000500007c0c */ /* 0x000fc6000bf06270 */
[----:B------:R1:W-:Y:S10]  /*0160*/  STG.E desc[UR6][R2.64], R13 ;  /* 0x0000000d02007986 */ /* 0x0003f4000c101906 */
[----:B------:R-:W-:Y:S05]  /*0170*/  @!P0 BRA `(.L_x_0) ;  /* 0xfffffffc00d88947 */ /* 0x000fea000383ffff */
[----:B------:R-:W-:Y:S05]  /*0180*/  EXIT ;  /* 0x000000000000794d */ /* 0x000fea0003800000 */
.L_x_1:
[----:B------:R-:W-:-:S00]  /*0190*/  BRA `(.L_x_1) ;  /* 0xfffffffc00fc7947 */ /* 0x000fc0000383ffff */
[----:B------:R-:W-:-:S00]  /*01a0*/  NOP ;  /* 0x0000000000007918 */ /* 0x000fc00000000000 */
        /* <DEDUP_REMOVED lines=13> */
.L_x_30:


//--------------------- .text._Z21partition_remove_lessiPiS_i --------------------------
	.section	.text._Z21partition_remove_lessiPiS_i,"ax",@progbits
	.align	128
        .global         _Z21partition_remove_lessiPiS_i
        .type           _Z21partition_remove_lessiPiS_i,@function
        .size           _Z21partition_remove_lessiPiS_i,(.L_x_31 - _Z21partition_remove_lessiPiS_i)
        .other          _Z21partition_remove_lessiPiS_i,@"STO_CUDA_ENTRY STV_DEFAULT"
_Z21partition_remove_lessiPiS_i:
.text._Z21partition_remove_lessiPiS_i:
        /* <DEDUP_REMOVED lines=14> */
.L_x_2:
[----:B---3--:R-:W-:-:S04]  /*00e0*/  IMAD.WIDE R4, R0, 0x4, R8 ;  /* 0x0000000400047825 */ /* 0x008fc800078e0208 */
[----:B01----:R-:W-:Y:S02]  /*00f0*/  IMAD.WIDE R2, R0, 0x4, R6 ;  /* 0x0000000400027825 */ /* 0x003fe400078e0206 */
[----:B--2---:R-:W4:Y:S04]  /*0100*/  LDG.E R4, desc[UR6][R4.64] ;  /* 0x0000000604047981 */ /* 0x004f28000c1e1900 */
[----:B------:R-:W2:Y:S01]  /*0110*/  LDG.E R10, desc[UR6][R2.64] ;  /* 0x00000006020a7981 */ /* 0x000ea2000c1e1900 */
[----:B------:R-:W-:Y:S02]  /*0120*/  IADD3 R0, PT, PT, R11, R0, RZ ;  /* 0x000000000b007210 */ /* 0x000fe40007ffe0ff */
[----:B----4-:R-:W-:-:S04]  /*0130*/  ISETP.GE.AND P0, PT, R4, UR8, PT ;  /* 0x0000000804007c0c */ /* 0x010fc8000bf06270 */
[----:B--2---:R-:W-:Y:S02]  /*0140*/  SEL R13, R10, RZ, P0 ;  /* 0x000000ff0a0d7207 */ /* 0x004fe40000000000 */
[----:B------:R-:W-:-:S03]  /*0150*/  ISETP.GE.AND P0, PT, R0, UR5, PT ;  /* 0x0000000500007c0c */ /* 0x000fc6000bf06270 */
[----:B------:R1:W-:Y:S10]  /*0160*/  STG.E desc[UR6][R2.64], R13 ;  /* 0x0000000d02007986 */ /* 0x0003f4000c101906 */
[----:B------:R-:W-:Y:S05]  /*0170*/  @!P0 BRA `(.L_x_2) ;  /* 0xfffffffc00d88947 */ /* 0x000fea000383ffff */
[----:B------:R-:W-:Y:S05]  /*0180*/  EXIT ;  /* 0x000000000000794d */ /* 0x000fea0003800000 */
.L_x_3:
        /* <DEDUP_REMOVED lines=15> */
.L_x_31:


//--------------------- .text._Z18partition_less_numiPiS_iS_ --------------------------
	.section	.text._Z18partition_less_numiPiS_iS_,"ax",@progbits
	.align	128
        .global         _Z18partition_less_numiPiS_iS_
        .type           _Z18partition_less_numiPiS_iS_,@function
        .size           _Z18partition_less_numiPiS_iS_,(.L_x_32 - _Z18partition_less_numiPiS_iS_)
        .other          _Z18partition_less_numiPiS_iS_,@"STO_CUDA_ENTRY STV_DEFAULT"
_Z18partition_less_numiPiS_iS_:
.text._Z18partition_less_numiPiS_iS_:
[----:B------:R-:W-:Y:S01]  /*0000*/  LDC R1, c[0x0][0x37c] ;  /* 0x0000df00ff017b82 */ /* 0x000fe20000000800 */
[----:B------:R-:W0:Y:S07]  /*0010*/  S2R R5, SR_TID.X ;  /* 0x0000000000057919 */ /* 0x000e2e0000002100 */
[----:B------:R-:W0:Y:S01]  /*0020*/  S2UR UR6, SR_CTAID.X ;  /* 0x00000000000679c3 */ /* 0x000e220000002500 */
[----:B------:R-:W1:Y:S01]  /*0030*/  LDCU UR7, c[0x0][0x398] ;  /* 0x00007300ff0777ac */ /* 0x000e620008000800 */
[----:B------:R-:W2:Y:S06]  /*0040*/  LDCU.64 UR4, c[0x0][0x358] ;  /* 0x00006b00ff0477ac */ /* 0x000eac0008000a00 */
[----:B------:R-:W0:Y:S08]  /*0050*/  LDC R0, c[0x0][0x360] ;  /* 0x0000d800ff007b82 */ /* 0x000e300000000800 */
[----:B------:R-:W3:Y:S01]  /*0060*/  LDC.64 R2, c[0x0][0x3a0] ;  /* 0x0000e800ff027b82 */ /* 0x000ee20000000a00 */
[----:B0-----:R-:W-:-:S05]  /*0070*/  IMAD R5, R0, UR6, R5 ;  /* 0x0000000600057c24 */ /* 0x001fca000f8e0205 */
[C---:B-1----:R-:W-:Y:S01]  /*0080*/  ISETP.GE.AND P0, PT, R5.reuse, UR7, PT ;  /* 0x0000000705007c0c */ /* 0x042fe2000bf06270 */
[----:B---3--:R-:W-:-:S05]  /*0090*/  IMAD.WIDE R2, R5, 0x4, R2 ;  /* 0x0000000405027825 */ /* 0x008fca00078e0202 */
[----:B--2---:R0:W-:Y:S07]  /*00a0*/  STG.E desc[UR4][R2.64], RZ ;  /* 0x000000ff02007986 */ /* 0x0041ee000c101904 */
[----:B------:R-:W-:Y:S05]  /*00b0*/  @P0 EXIT ;  /* 0x000000000000094d */ /* 0x000fea0003800000 */
[----:B------:R-:W1:Y:S01]  /*00c0*/  LDC.64 R8, c[0x0][0x390] ;  /* 0x0000e400ff087b82 */ /* 0x000e620000000a00 */
[----:B------:R-:W2:Y:S01]  /*00d0*/  LDCU UR6, c[0x0][0x370] ;  /* 0x00006e00ff0677ac */ /* 0x000ea20008000800 */
[----:B------:R-:W-:Y:S01]  /*00e0*/  HFMA2 R15, -RZ, RZ, 0, 0 ;  /* 0x00000000ff0f7431 */ /* 0x000fe200000001ff */
[----:B------:R-:W-:Y:S01]  /*00f0*/  MOV R13, R5 ;  /* 0x00000005000d7202 */ /* 0x000fe20000000f00 */
[----:B------:R-:W3:Y:S04]  /*0100*/  LDCU UR8, c[0x0][0x380] ;  /* 0x00007000ff0877ac */ /* 0x000ee80008000800 */
[----:B------:R-:W4:Y:S01]  /*0110*/  LDC.64 R10, c[0x0][0x388] ;  /* 0x0000e200ff0a7b82 */ /* 0x000f220000000a00 */
[----:B--2---:R-:W-:-:S07]  /*0120*/  IMAD R0, R0, UR6, RZ ;  /* 0x0000000600007c24 */ /* 0x004fce000f8e02ff */
.L_x_4:
[----:B----4-:R-:W-:-:S04]  /*0130*/  IMAD.WIDE R6, R13, 0x4, R10 ;  /* 0x000000040d067825 */ /* 0x010fc800078e020a */
[----:B-1----:R-:W-:Y:S02]  /*0140*/  IMAD.WIDE R4, R13, 0x4, R8 ;  /* 0x000000040d047825 */ /* 0x002fe400078e0208 */
[----:B------:R-:W3:Y:S04]  /*0150*/  LDG.E R6, desc[UR4][R6.64] ;  /* 0x0000000406067981 */ /* 0x000ee8000c1e1900 */
[----:B--2---:R-:W2:Y:S01]  /*0160*/  LDG.E R4, desc[UR4][R4.64] ;  /* 0x0000000404047981 */ /* 0x004ea2000c1e1900 */
[----:B------:R-:W-:Y:S02]  /*0170*/  IADD3 R13, PT, PT, R0, R13, RZ ;  /* 0x0000000d000d7210 */ /* 0x000fe40007ffe0ff */
[----:B---3--:R-:W-:-:S04]  /*0180*/  ISETP.GE.AND P0, PT, R6, UR8, PT ;  /* 0x0000000806007c0c */ /* 0x008fc8000bf06270 */
[----:B--2---:R-:W-:Y:S02]  /*0190*/  SEL R12, R4, RZ, !P0 ;  /* 0x000000ff040c7207 */ /* 0x004fe40004000000 */
[----:B------:R-:W-:Y:S02]  /*01a0*/  ISETP.GE.AND P0, PT, R13, UR7, PT ;  /* 0x000000070d007c0c */ /* 0x000fe4000bf06270 */
[----:B------:R-:W-:-:S05]  /*01b0*/  IADD3 R15, PT, PT, R12, R15, RZ ;  /* 0x0000000f0c0f7210 */ /* 0x000fca0007ffe0ff */
[----:B------:R2:W-:Y:S06]  /*01c0*/  STG.E desc[UR4][R2.64], R15 ;  /* 0x0000000f02007986 */ /* 0x0005ec000c101904 */
[----:B------:R-:W-:Y:S05]  /*01d0*/  @!P0 BRA `(.L_x_4) ;  /* 0xfffffffc00d48947 */ /* 0x000fea000383ffff */
[----:B------:R-:W-:Y:S05]  /*01e0*/  EXIT ;  /* 0x000000000000794d */ /* 0x000fea0003800000 */
.L_x_5:
        /* <DEDUP_REMOVED lines=9> */
.L_x_32:


//--------------------- .text._Z15partition_pivotPiS_iS_ --------------------------
	.section	.text._Z15partition_pivotPiS_iS_,"ax",@progbits
	.align	128
        .global         _Z15partition_pivotPiS_iS_
        .type           _Z15partition_pivotPiS_iS_,@function
        .size           _Z15partition_pivotPiS_iS_,(.L_x_33 - _Z15partition_pivotPiS_iS_)
        .other          _Z15partition_pivotPiS_iS_,@"STO_CUDA_ENTRY STV_DEFAULT"
_Z15partition_pivotPiS_iS_:
.text._Z15partition_pivotPiS_iS_:
[----:B------:R-:W-:Y:S01]  /*0000*/  LDC R1, c[0x0][0x37c] ;  /* 0x0000df00ff017b82 */ /* 0x000fe20000000800 */
[----:B------:R-:W0:Y:S07]  /*0010*/  S2R R5, SR_TID.X ;  /* 0x0000000000057919 */ /* 0x000e2e0000002100 */
[----:B------:R-:W0:Y:S01]  /*0020*/  S2UR UR6, SR_CTAID.X ;  /* 0x00000000000679c3 */ /* 0x000e220000002500 */
[----:B------:R-:W1:Y:S01]  /*0030*/  LDCU UR7, c[0x0][0x390] ;  /* 0x00007200ff0777ac */ /* 0x000e620008000800 */
[----:B------:R-:W-:Y:S01]  /*0040*/  MOV R7, 0x3fffffff ;  /* 0x3fffffff00077802 */ /* 0x000fe20000000f00 */
[----:B------:R-:W2:Y:S05]  /*0050*/  LDCU.64 UR4, c[0x0][0x358] ;  /* 0x00006b00ff0477ac */ /* 0x000eaa0008000a00 */
[----:B------:R-:W0:Y:S08]  /*0060*/  LDC R0, c[0x0][0x360] ;  /* 0x0000d800ff007b82 */ /* 0x000e300000000800 */
[----:B------:R-:W3:Y:S01]  /*0070*/  LDC.64 R2, c[0x0][0x398] ;  /* 0x0000e600ff027b82 */ /* 0x000ee20000000a00 */
[----:B0-----:R-:W-:-:S05]  /*0080*/  IMAD R5, R0, UR6, R5 ;  /* 0x0000000600057c24 */ /* 0x001fca000f8e0205 */
[C---:B-1----:R-:W-:Y:S01]  /*0090*/  ISETP.GE.AND P0, PT, R5.reuse, UR7, PT ;  /* 0x0000000705007c0c */ /* 0x042fe2000bf06270 */
[----:B---3--:R-:W-:-:S05]  /*00a0*/  IMAD.WIDE R2, R5, 0x4, R2 ;  /* 0x0000000405027825 */ /* 0x008fca00078e0202 */
[----:B--2---:R0:W-:Y:S07]  /*00b0*/  STG.E desc[UR4][R2.64], R7 ;  /* 0x0000000702007986 */ /* 0x0041ee000c101904 */
[----:B------:R-:W-:Y:S05]  /*00c0*/  @P0 EXIT ;  /* 0x000000000000094d */ /* 0x000fea0003800000 */
[----:B0-----:R-:W0:Y:S01]  /*00d0*/  LDC.64 R6, c[0x0][0x388] ;  /* 0x0000e200ff067b82 */ /* 0x001e220000000a00 */
[----:B------:R-:W1:Y:S01]  /*00e0*/  LDCU UR6, c[0x0][0x370] ;  /* 0x00006e00ff0677ac */ /* 0x000e620008000800 */
[----:B------:R-:W-:Y:S01]  /*00f0*/  BSSY.RECONVERGENT B0, `(.L_x_6) ;  /* 0x000000c000007945 */ /* 0x000fe20003800200 */
[----:B------:R-:W-:Y:S01]  /*0100*/  MOV R9, R5 ;  /* 0x0000000500097202 */ /* 0x000fe20000000f00 */
[----:B------:R-:W2:Y:S01]  /*0110*/  LDCU UR7, c[0x0][0x390] ;  /* 0x00007200ff0777ac */ /* 0x000ea20008000800 */
[----:B-1----:R-:W-:-:S07]  /*0120*/  IMAD R0, R0, UR6, RZ ;  /* 0x0000000600007c24 */ /* 0x002fce000f8e02ff */
.L_x_8:
[----:B0-----:R-:W-:-:S06]  /*0130*/  IMAD.WIDE R4, R9, 0x4, R6 ;  /* 0x0000000409047825 */ /* 0x001fcc00078e0206 */
[----:B------:R-:W3:Y:S02]  /*0140*/  LDG.E R4, desc[UR4][R4.64] ;  /* 0x0000000404047981 */ /* 0x000ee4000c1e1900 */
[----:B---3--:R-:W-:-:S13]  /*0150*/  ISETP.NE.AND P0, PT, R4, RZ, PT ;  /* 0x000000ff0400720c */ /* 0x008fda0003f05270 */
[----:B------:R-:W-:Y:S05]  /*0160*/  @P0 BRA `(.L_x_7) ;  /* 0x0000000000100947 */ /* 0x000fea0003800000 */
[----:B------:R-:W-:-:S04]  /*0170*/  IADD3 R9, PT, PT, R0, R9, RZ ;  /* 0x0000000900097210 */ /* 0x000fc80007ffe0ff */
[----:B--2---:R-:W-:-:S13]  /*0180*/  ISETP.GE.AND P0, PT, R9, UR7, PT ;  /* 0x0000000709007c0c */ /* 0x004fda000bf06270 */
[----:B------:R-:W-:Y:S05]  /*0190*/  @!P0 BRA `(.L_x_8) ;  /* 0xfffffffc00e48947 */ /* 0x000fea000383ffff */
[----:B------:R-:W-:Y:S05]  /*01a0*/  EXIT ;  /* 0x000000000000794d */ /* 0x000fea0003800000 */
.L_x_7:
[----:B--2---:R-:W-:Y:S05]  /*01b0*/  BSYNC.RECONVERGENT B0 ;  /* 0x0000000000007941 */ /* 0x004fea0003800200 */
.L_x_6:
[----:B------:R-:W0:Y:S02]  /*01c0*/  LDC.64 R4, c[0x0][0x380] ;  /* 0x0000e000ff047b82 */ /* 0x000e240000000a00 */
[----:B0-----:R-:W-:-:S06]  /*01d0*/  IMAD.WIDE R4, R9, 0x4, R4 ;  /* 0x0000000409047825 */ /* 0x001fcc00078e0204 */
[----:B------:R-:W2:Y:S04]  /*01e0*/  LDG.E R5, desc[UR4][R4.64] ;  /* 0x0000000404057981 */ /* 0x000ea8000c1e1900 */
[----:B--2---:R-:W-:Y:S01]  /*01f0*/  STG.E desc[UR4][R2.64], R5 ;  /* 0x0000000502007986 */ /* 0x004fe2000c101904 */
[----:B------:R-:W-:Y:S05]  /*0200*/  EXIT ;  /* 0x000000000000794d */ /* 0x000fea0003800000 */
.L_x_9:
        /* <DEDUP_REMOVED lines=15> */
.L_x_33:


//--------------------- .text._Z17partition_min_maxPiS_iS_S_ --------------------------
	.section	.text._Z17partition_min_maxPiS_iS_S_,"ax",@progbits
	.align	128
        .global         _Z17partition_min_maxPiS_iS_S_
        .type           _Z17partition_min_maxPiS_iS_S_,@function
        .size           _Z17partition_min_maxPiS_iS_S_,(.L_x_34 - _Z17partition_min_maxPiS_iS_S_)
        .other          _Z17partition_min_maxPiS_iS_S_,@"STO_CUDA_ENTRY STV_DEFAULT"
_Z17partition_min_maxPiS_iS_S_:
.text._Z17partition_min_maxPiS_iS_S_:
[----:B------:R-:W-:Y:S01]  /*0000*/  LDC R1, c[0x0][0x37c] ;  /* 0x0000df00ff017b82 */ /* 0x000fe20000000800 */
[----:B------:R-:W0:Y:S07]  /*0010*/  S2R R11, SR_TID.X ;  /* 0x00000000000b7919 */ /* 0x000e2e0000002100 */
[----:B------:R-:W0:Y:S01]  /*0020*/  S2UR UR4, SR_CTAID.X ;  /* 0x00000000000479c3 */ /* 0x000e220000002500 */
[----:B------:R-:W1:Y:S01]  /*0030*/  LDCU UR7, c[0x0][0x390] ;  /* 0x00007200ff0777ac */ /* 0x000e620008000800 */
[----:B------:R-:W-:Y:S01]  /*0040*/  BSSY.RECONVERGENT B0, `(.L_x_10) ;  /* 0x0000021000007945 */ /* 0x000fe20003800200 */
[----:B------:R-:W-:Y:S01]  /*0050*/  HFMA2 R17, -RZ, RZ, -2, 0 ;  /* 0xc0000000ff117431 */ /* 0x000fe200000001ff */
[----:B------:R-:W-:-:S04]  /*0060*/  MOV R15, 0x3fffffff ;  /* 0x3fffffff000f7802 */ /* 0x000fc80000000f00 */
[----:B------:R-:W0:Y:S08]  /*0070*/  LDC R0, c[0x0][0x360] ;  /* 0x0000d800ff007b82 */ /* 0x000e300000000800 */
[----:B------:R-:W2:Y:S08]  /*0080*/  LDC.64 R2, c[0x0][0x398] ;  /* 0x0000e600ff027b82 */ /* 0x000eb00000000a00 */
[----:B------:R-:W3:Y:S01]  /*0090*/  LDC.64 R4, c[0x0][0x3a0] ;  /* 0x0000e800ff047b82 */ /* 0x000ee20000000a00 */
[----:B0-----:R-:W-:Y:S01]  /*00a0*/  IMAD R11, R0, UR4, R11 ;  /* 0x00000004000b7c24 */ /* 0x001fe2000f8e020b */
[----:B------:R-:W0:Y:S04]  /*00b0*/  LDCU.64 UR4, c[0x0][0x358] ;  /* 0x00006b00ff0477ac */ /* 0x000e280008000a00 */
[C---:B-1----:R-:W-:Y:S01]  /*00c0*/  ISETP.GE.AND P0, PT, R11.reuse, UR7, PT ;  /* 0x000000070b007c0c */ /* 0x042fe2000bf06270 */
[----:B--2---:R-:W-:-:S04]  /*00d0*/  IMAD.WIDE R2, R11, 0x4, R2 ;  /* 0x000000040b027825 */ /* 0x004fc800078e0202 */
[----:B---3--:R-:W-:-:S08]  /*00e0*/  IMAD.WIDE R4, R11, 0x4, R4 ;  /* 0x000000040b047825 */ /* 0x008fd000078e0204 */
[----:B------:R-:W-:Y:S05]  /*00f0*/  @P0 BRA `(.L_x_11) ;  /* 0x0000000000540947 */ /* 0x000fea0003800000 */
[----:B------:R-:W1:Y:S01]  /*0100*/  LDC.64 R6, c[0x0][0x380] ;  /* 0x0000e000ff067b82 */ /* 0x000e620000000a00 */
[----:B------:R-:W2:Y:S01]  /*0110*/  LDCU UR6, c[0x0][0x370] ;  /* 0x00006e00ff0677ac */ /* 0x000ea20008000800 */
[----:B------:R-:W-:Y:S02]  /*0120*/  MOV R19, R11 ;  /* 0x0000000b00137202 */ /* 0x000fe40000000f00 */
[----:B------:R-:W-:Y:S02]  /*0130*/  MOV R17, 0xc0000000 ;  /* 0xc000000000117802 */ /* 0x000fe40000000f00 */
[----:B------:R-:W-:Y:S02]  /*0140*/  MOV R15, 0x3fffffff ;  /* 0x3fffffff000f7802 */ /* 0x000fe40000000f00 */
[----:B------:R-:W3:Y:S01]  /*0150*/  LDC.64 R8, c[0x0][0x388] ;  /* 0x0000e200ff087b82 */ /* 0x000ee20000000a00 */
[----:B--2---:R-:W-:-:S07]  /*0160*/  IMAD R0, R0, UR6, RZ ;  /* 0x0000000600007c24 */ /* 0x004fce000f8e02ff */
.L_x_12:
[----:B---3--:R-:W-:-:S04]  /*0170*/  IMAD.WIDE R10, R19, 0x4, R8 ;  /* 0x00000004130a7825 */ /* 0x008fc800078e0208 */
[----:B-1----:R-:W-:Y:S02]  /*0180*/  IMAD.WIDE R12, R19, 0x4, R6 ;  /* 0x00000004130c7825 */ /* 0x002fe400078e0206 */
[----:B0-----:R-:W2:Y:S04]  /*0190*/  LDG.E R10, desc[UR4][R10.64] ;  /* 0x000000040a0a7981 */ /* 0x001ea8000c1e1900 */
[----:B------:R-:W3:Y:S01]  /*01a0*/  LDG.E R12, desc[UR4][R12.64] ;  /* 0x000000040c0c7981 */ /* 0x000ee2000c1e1900 */
[----:B------:R-:W-:-:S04]  /*01b0*/  IADD3 R19, PT, PT, R0, R19, RZ ;  /* 0x0000001300137210 */ /* 0x000fc80007ffe0ff */
[----:B------:R-:W-:Y:S02]  /*01c0*/  ISETP.GE.AND P0, PT, R19, UR7, PT ;  /* 0x0000000713007c0c */ /* 0x000fe4000bf06270 */
[----:B--2---:R-:W-:Y:S02]  /*01d0*/  IADD3 R14, PT, PT, -R10, 0x1, RZ ;  /* 0x000000010a0e7810 */ /* 0x004fe40007ffe1ff */
[----:B---3--:R-:W-:-:S03]  /*01e0*/  VIMNMX R21, PT, PT, R12, R15, PT ;  /* 0x0000000f0c157248 */ /* 0x008fc60003fe0100 */
[----:B------:R-:W-:Y:S01]  /*01f0*/  IMAD R15, R14, R15, RZ ;  /* 0x0000000f0e0f7224 */ /* 0x000fe200078e02ff */
[-C--:B------:R-:W-:Y:S01]  /*0200*/  VIMNMX R23, PT, PT, R12, R17.reuse, !PT ;  /* 0x000000110c177248 */ /* 0x080fe20007fe0100 */
[----:B------:R-:W-:Y:S02]  /*0210*/  IMAD R17, R14, R17, RZ ;  /* 0x000000110e117224 */ /* 0x000fe400078e02ff */
[C---:B------:R-:W-:Y:S02]  /*0220*/  IMAD R15, R10.reuse, R21, R15 ;  /* 0x000000150a0f7224 */ /* 0x040fe400078e020f */
[----:B------:R-:W-:Y:S01]  /*0230*/  IMAD R17, R10, R23, R17 ;  /* 0x000000170a117224 */ /* 0x000fe200078e0211 */
[----:B------:R-:W-:Y:S06]  /*0240*/  @!P0 BRA `(.L_x_12) ;  /* 0xfffffffc00c88947 */ /* 0x000fec000383ffff */
.L_x_11:
[----:B0-----:R-:W-:Y:S05]  /*0250*/  BSYNC.RECONVERGENT B0 ;  /* 0x0000000000007941 */ /* 0x001fea0003800200 */
.L_x_10:
[----:B------:R-:W-:Y:S04]  /*0260*/  STG.E desc[UR4][R2.64], R15 ;  /* 0x0000000f02007986 */ /* 0x000fe8000c101904 */
[----:B------:R-:W-:Y:S01]  /*0270*/  STG.E desc[UR4][R4.64], R17 ;  /* 0x0000001104007986 */ /* 0x000fe2000c101904 */
[----:B------:R-:W-:Y:S05]  /*0280*/  EXIT ;  /* 0x000000000000794d */ /* 0x000fea0003800000 */
.L_x_13:
        /* <DEDUP_REMOVED lines=15> */
.L_x_34:


//--------------------- .text._Z14reduce_min_maxPiS_iS_S_ --------------------------
	.section	.text._Z14reduce_min_maxPiS_iS_S_,"ax",@progbits
	.align	128
        .global         _Z14reduce_min_maxPiS_iS_S_
        .type           _Z14reduce_min_maxPiS_iS_S_,@function
        .size           _Z14reduce_min_maxPiS_iS_S_,(.L_x_35 - _Z14reduce_min_maxPiS_iS_S_)
        .other          _Z14reduce_min_maxPiS_iS_S_,@"STO_CUDA_ENTRY STV_DEFAULT"
_Z14reduce_min_maxPiS_iS_S_:
.text._Z14reduce_min_maxPiS_iS_S_:
[----:B------:R-:W-:Y:S01]  /*0000*/  LDC R1, c[0x0][0x37c] ;  /* 0x0000df00ff017b82 */ /* 0x000fe20000000800 */
[----:B------:R-:W0:Y:S07]  /*0010*/  S2R R12, SR_TID.X ;  /* 0x00000000000c7919 */ /* 0x000e2e0000002100 */
[----:B------:R-:W1:Y:S01]  /*0020*/  S2UR UR6, SR_CgaCtaId ;  /* 0x00000000000679c3 */ /* 0x000e620000008800 */
[----:B------:R-:W-:Y:S01]  /*0030*/  UMOV UR4, 0x400 ;  /* 0x0000040000047882 */ /* 0x000fe20000000000 */
[----:B------:R-:W2:Y:S01]  /*0040*/  LDCU UR8, c[0x0][0x390] ;  /* 0x00007200ff0877ac */ /* 0x000ea20008000800 */
[----:B------:R-:W-:Y:S01]  /*0050*/  IMAD.MOV.U32 R3, RZ, RZ, 0x3fffffff ;  /* 0x3fffffffff037424 */ /* 0x000fe200078e00ff */
[----:B------:R-:W-:Y:S01]  /*0060*/  BSSY.RECONVERGENT B0, `(.L_x_14) ;  /* 0x000001f000007945 */ /* 0x000fe20003800200 */
[----:B------:R-:W-:Y:S01]  /*0070*/  IMAD.MOV.U32 R5, RZ, RZ, -0x40000000 ;  /* 0xc0000000ff057424 */ /* 0x000fe200078e00ff */
[----:B------:R-:W-:-:S02]  /*0080*/  UIADD3 UR5, UPT, UPT, UR4, 0x1000, URZ ;  /* 0x0000100004057890 */ /* 0x000fc4000fffe0ff */
[----:B-1----:R-:W-:Y:S02]  /*0090*/  ULEA UR4, UR6, UR4, 0x18 ;  /* 0x0000000406047291 */ /* 0x002fe4000f8ec0ff */
[----:B------:R-:W-:Y:S01]  /*00a0*/  ULEA UR5, UR6, UR5, 0x18 ;  /* 0x0000000506057291 */ /* 0x000fe2000f8ec0ff */
[----:B------:R-:W1:Y:S03]  /*00b0*/  LDCU.64 UR6, c[0x0][0x358] ;  /* 0x00006b00ff0677ac */ /* 0x000e660008000a00 */
[C---:B0-----:R-:W-:Y:S02]  /*00c0*/  LEA R0, R12.reuse, UR4, 0x2 ;  /* 0x000000040c007c11 */ /* 0x041fe4000f8e10ff */
[C---:B------:R-:W-:Y:S02]  /*00d0*/  LEA R10, R12.reuse, UR5, 0x2 ;  /* 0x000000050c0a7c11 */ /* 0x040fe4000f8e10ff */
[----:B--2---:R-:W-:Y:S01]  /*00e0*/  ISETP.GE.AND P0, PT, R12, UR8, PT ;  /* 0x000000080c007c0c */ /* 0x004fe2000bf06270 */
[----:B------:R0:W-:Y:S04]  /*00f0*/  STS [R0], R3 ;  /* 0x0000000300007388 */ /* 0x0001e80000000800 */
[----:B------:R0:W-:Y:S08]  /*0100*/  STS [R10], R5 ;  /* 0x000000050a007388 */ /* 0x0001f00000000800 */
[----:B-1----:R-:W-:Y:S05]  /*0110*/  @P0 BRA `(.L_x_15) ;  /* 0x00000000004c0947 */ /* 0x002fea0003800000 */
[----:B------:R-:W1:Y:S01]  /*0120*/  LDC R14, c[0x0][0x360] ;  /* 0x0000d800ff0e7b82 */ /* 0x000e620000000800 */
[----:B------:R-:W-:Y:S01]  /*0130*/  BSSY.RECONVERGENT B1, `(.L_x_16) ;  /* 0x000000f000017945 */ /* 0x000fe20003800200 */
[----:B------:R-:W-:Y:S02]  /*0140*/  IMAD.MOV.U32 R11, RZ, RZ, 0x3fffffff ;  /* 0x3fffffffff0b7424 */ /* 0x000fe400078e00ff */
[----:B------:R-:W-:Y:S02]  /*0150*/  IMAD.MOV.U32 R13, RZ, RZ, -0x40000000 ;  /* 0xc0000000ff0d7424 */ /* 0x000fe400078e00ff */
[----:B------:R-:W-:Y:S02]  /*0160*/  IMAD.MOV.U32 R15, RZ, RZ, R12 ;  /* 0x000000ffff0f7224 */ /* 0x000fe400078e000c */
[----:B------:R-:W2:Y:S08]  /*0170*/  LDC.64 R6, c[0x0][0x380] ;  /* 0x0000e000ff067b82 */ /* 0x000eb00000000a00 */
[----:B------:R-:W3:Y:S02]  /*0180*/  LDC.64 R8, c[0x0][0x388] ;  /* 0x0000e200ff087b82 */ /* 0x000ee40000000a00 */
.L_x_17:
[----:B0-2---:R-:W-:-:S04]  /*0190*/  IMAD.WIDE R2, R15, 0x4, R6 ;  /* 0x000000040f027825 */ /* 0x005fc800078e0206 */
[----:B---3--:R-:W-:Y:S02]  /*01a0*/  IMAD.WIDE R4, R15, 0x4, R8 ;  /* 0x000000040f047825 */ /* 0x008fe400078e0208 */
[----:B------:R-:W2:Y:S04]  /*01b0*/  LDG.E R2, desc[UR6][R2.64] ;  /* 0x0000000602027981 */ /* 0x000ea8000c1e1900 */
[----:B------:R-:W3:Y:S01]  /*01c0*/  LDG.E R4, desc[UR6][R4.64] ;  /* 0x0000000604047981 */ /* 0x000ee2000c1e1900 */
[----:B-1----:R-:W-:-:S05]  /*01d0*/  IMAD.IADD R15, R14, 0x1, R15 ;  /* 0x000000010e0f7824 */ /* 0x002fca00078e020f */
[----:B------:R-:W-:Y:S02]  /*01e0*/  ISETP.GE.AND P0, PT, R15, UR8, PT ;  /* 0x000000080f007c0c */ /* 0x000fe4000bf06270 */
[----:B--2---:R-:W-:Y:S02]  /*01f0*/  VIMNMX R11, PT, PT, R2, R11, PT ;  /* 0x0000000b020b7248 */ /* 0x004fe40003fe0100 */
[----:B---3--:R-:W-:-:S09]  /*0200*/  VIMNMX R13, PT, PT, R4, R13, !PT ;  /* 0x0000000d040d7248 */ /* 0x008fd20007fe0100 */
[----:B------:R-:W-:Y:S05]  /*0210*/  @!P0 BRA `(.L_x_17) ;  /* 0xfffffffc00dc8947 */ /* 0x000fea000383ffff */
[----:B------:R-:W-:Y:S05]  /*0220*/  BSYNC.RECONVERGENT B1 ;  /* 0x0000000000017941 */ /* 0x000fea0003800200 */
.L_x_16:
[----:B------:R1:W-:Y:S04]  /*0230*/  STS [R0], R11 ;  /* 0x0000000b00007388 */ /* 0x0003e80000000800 */
[----:B------:R1:W-:Y:S02]  /*0240*/  STS [R10], R13 ;  /* 0x0000000d0a007388 */ /* 0x0003e40000000800 */
.L_x_15:
[----:B------:R-:W-:Y:S05]  /*0250*/  BSYNC.RECONVERGENT B0 ;  /* 0x0000000000007941 */ /* 0x000fea0003800200 */
.L_x_14:
[----:B------:R-:W2:Y:S01]  /*0260*/  LDCU UR4, c[0x0][0x360] ;  /* 0x00006c00ff0477ac */ /* 0x000ea20008000800 */
[----:B------:R-:W-:Y:S01]  /*0270*/  BAR.SYNC.DEFER_BLOCKING 0x0 ;  /* 0x0000000000007b1d */ /* 0x000fe20000010000 */
[----:B--2---:R-:W-:-:S09]  /*0280*/  UISETP.GE.U32.AND UP0, UPT, UR4, 0x2, UPT ;  /* 0x000000020400788c */ /* 0x004fd2000bf06070 */
[----:B------:R-:W-:Y:S05]  /*0290*/  BRA.U !UP0, `(.L_x_18) ;  /* 0x0000000108507547 */ /* 0x000fea000b800000 */
[----:B------:R-:W-:-:S07]  /*02a0*/  IMAD.U32 R2, RZ, RZ, UR4 ;  /* 0x00000004ff027e24 */ /* 0x000fce000f8e00ff */
.L_x_21:
[----:B------:R-:W-:Y:S01]  /*02b0*/  SHF.R.U32.HI R7, RZ, 0x1, R2 ;  /* 0x00000001ff077819 */ /* 0x000fe20000011602 */
[----:B------:R-:W-:Y:S03]  /*02c0*/  BSSY.RECONVERGENT B0, `(.L_x_19) ;  /* 0x000000d000007945 */ /* 0x000fe60003800200 */
[----:B------:R-:W-:-:S13]  /*02d0*/  ISETP.GE.U32.AND P0, PT, R12, R7, PT ;  /* 0x000000070c00720c */ /* 0x000fda0003f06070 */
[----:B--2---:R-:W-:Y:S05]  /*02e0*/  @P0 BRA `(.L_x_20) ;  /* 0x0000000000280947 */ /* 0x004fea0003800000 */
[C---:B------:R-:W-:Y:S01]  /*02f0*/  IMAD R4, R7.reuse, 0x4, R0 ;  /* 0x0000000407047824 */ /* 0x040fe200078e0200 */
[----:B0-----:R-:W-:Y:S01]  /*0300*/  LDS R3, [R0] ;  /* 0x0000000000037984 */ /* 0x001fe20000000800 */
[----:B------:R-:W-:-:S04]  /*0310*/  IMAD R6, R7, 0x4, R10 ;  /* 0x0000000407067824 */ /* 0x000fc800078e020a */
[----:B------:R-:W0:Y:S02]  /*0320*/  LDS R4, [R4] ;  /* 0x0000000004047984 */ /* 0x000e240000000800 */
[----:B0-----:R-:W-:-:S05]  /*0330*/  VIMNMX R3, PT, PT, R3, R4, PT ;  /* 0x0000000403037248 */ /* 0x001fca0003fe0100 */
[----:B------:R-:W-:Y:S04]  /*0340*/  STS [R0], R3 ;  /* 0x0000000300007388 */ /* 0x000fe80000000800 */
[----:B------:R-:W-:Y:S04]  /*0350*/  LDS R6, [R6] ;  /* 0x0000000006067984 */ /* 0x000fe80000000800 */
[----:B------:R-:W0:Y:S02]  /*0360*/  LDS R5, [R10] ;  /* 0x000000000a057984 */ /* 0x000e240000000800 */
[----:B0-----:R-:W-:-:S05]  /*0370*/  VIMNMX R5, PT, PT, R5, R6, !PT ;  /* 0x0000000605057248 */ /* 0x001fca0007fe0100 */
[----:B------:R2:W-:Y:S02]  /*0380*/  STS [R10], R5 ;  /* 0x000000050a007388 */ /* 0x0005e40000000800 */
.L_x_20:
[----:B------:R-:W-:Y:S05]  /*0390*/  BSYNC.RECONVERGENT B0 ;  /* 0x0000000000007941 */ /* 0x000fea0003800200 */
.L_x_19:
[----:B------:R-:W-:Y:S01]  /*03a0*/  BAR.SYNC.DEFER_BLOCKING 0x0 ;  /* 0x0000000000007b1d */ /* 0x000fe20000010000 */
[----:B------:R-:W-:Y:S01]  /*03b0*/  ISETP.GT.U32.AND P0, PT, R2, 0x3, PT ;  /* 0x000000030200780c */ /* 0x000fe20003f04070 */
[----:B------:R-:W-:-:S12]  /*03c0*/  IMAD.MOV.U32 R2, RZ, RZ, R7 ;  /* 0x000000ffff027224 */ /* 0x000fd800078e0007 */
[----:B------:R-:W-:Y:S05]  /*03d0*/  @P0 BRA `(.L_x_21) ;  /* 0xfffffffc00b40947 */ /* 0x000fea000383ffff */
.L_x_18:
[----:B------:R-:W-:-:S13]  /*03e0*/  ISETP.NE.AND P0, PT, R12, RZ, PT ;  /* 0x000000ff0c00720c */ /* 0x000fda0003f05270 */
[----:B------:R-:W-:Y:S05]  /*03f0*/  @P0 EXIT ;  /* 0x000000000000094d */ /* 0x000fea0003800000 */
[----:B------:R-:W3:Y:S01]  /*0400*/  S2UR UR5, SR_CgaCtaId ;  /* 0x00000000000579c3 */ /* 0x000ee20000008800 */
[----:B------:R-:W-:-:S07]  /*0410*/  UMOV UR4, 0x400 ;  /* 0x0000040000047882 */ /* 0x000fce0000000000 */
[----:B0-----:R-:W0:Y:S08]  /*0420*/  LDC.64 R2, c[0x0][0x398] ;  /* 0x0000e600ff027b82 */ /* 0x001e300000000a00 */
[----:B--2---:R-:W2:Y:S01]  /*0430*/  LDC.64 R4, c[0x0][0x3a0] ;  /* 0x0000e800ff047b82 */ /* 0x004ea20000000a00 */
[----:B---3--:R-:W-:-:S09]  /*0440*/  ULEA UR4, UR5, UR4, 0x18 ;  /* 0x0000000405047291 */ /* 0x008fd2000f8ec0ff */
[----:B------:R-:W0:Y:S04]  /*0450*/  LDS R7, [UR4] ;  /* 0x00000004ff077984 */ /* 0x000e280008000800 */
[----:B------:R-:W2:Y:S04]  /*0460*/  LDS R9, [UR4+0x1000] ;  /* 0x00100004ff097984 */ /* 0x000ea80008000800 */
[----:B0-----:R-:W-:Y:S04]  /*0470*/  STG.E desc[UR6][R2.64], R7 ;  /* 0x0000000702007986 */ /* 0x001fe8000c101906 */
[----:B--2---:R-:W-:Y:S01]  /*0480*/  STG.E desc[UR6][R4.64], R9 ;  /* 0x0000000904007986 */ /* 0x004fe2000c101906 */
[----:B------:R-:W-:Y:S05]  /*0490*/  EXIT ;  /* 0x000000000000794d */ /* 0x000fea0003800000 */
.L_x_22:
        /* <DEDUP_REMOVED lines=14> */
.L_x_35:


//--------------------- .text._Z10reduce_sumPiiS_ --------------------------
	.section	.text._Z10reduce_sumPiiS_,"ax",@progbits
	.align	128
        .global         _Z10reduce_sumPiiS_
        .type           _Z10reduce_sumPiiS_,@function
        .size           _Z10reduce_sumPiiS_,(.L_x_36 - _Z10reduce_sumPiiS_)
        .other          _Z10reduce_sumPiiS_,@"STO_CUDA_ENTRY STV_DEFAULT"
_Z10reduce_sumPiiS_:
.text._Z10reduce_sumPiiS_:
[----:B------:R-:W-:Y:S08]  /*0000*/  LDC R1, c[0x0][0x37c] ;  /* 0x0000df00ff017b82 */ /* 0x000ff00000000800 */
[----:B------:R-:W0:Y:S01]  /*0010*/  S2UR UR5, SR_CgaCtaId ;  /* 0x00000000000579c3 */ /* 0x000e220000008800 */
[----:B------:R-:W1:Y:S01]  /*0020*/  S2R R6, SR_TID.X ;  /* 0x0000000000067919 */ /* 0x000e620000002100 */
[----:B------:R-:W-:Y:S01]  /*0030*/  UMOV UR4, 0x400 ;  /* 0x0000040000047882 */ /* 0x000fe20000000000 */
[----:B------:R-:W2:Y:S01]  /*0040*/  LDCU.64 UR6, c[0x0][0x358] ;  /* 0x00006b00ff0677ac */ /* 0x000ea20008000a00 */
[----:B------:R-:W-:Y:S01]  /*0050*/  BSSY.RECONVERGENT B0, `(.L_x_23) ;  /* 0x0000014000007945 */ /* 0x000fe20003800200 */
[----:B0-----:R-:W-:Y:S01]  /*0060*/  ULEA UR4, UR5, UR4, 0x18 ;  /* 0x0000000405047291 */ /* 0x001fe2000f8ec0ff */
[----:B------:R-:W0:Y:S05]  /*0070*/  LDCU UR5, c[0x0][0x388] ;  /* 0x00007100ff0577ac */ /* 0x000e2a0008000800 */
[----:B-1----:R-:W-:-:S05]  /*0080*/  LEA R0, R6, UR4, 0x2 ;  /* 0x0000000406007c11 */ /* 0x002fca000f8e10ff */
[----:B------:R1:W-:Y:S01]  /*0090*/  STS [R0], RZ ;  /* 0x000000ff00007388 */ /* 0x0003e20000000800 */
[----:B0-----:R-:W-:-:S13]  /*00a0*/  ISETP.GE.AND P0, PT, R6, UR5, PT ;  /* 0x0000000506007c0c */ /* 0x001fda000bf06270 */
[----:B-12---:R-:W-:Y:S05]  /*00b0*/  @P0 BRA `(.L_x_24) ;  /* 0x0000000000340947 */ /* 0x006fea0003800000 */
[----:B------:R-:W0:Y:S01]  /*00c0*/  LDC R8, c[0x0][0x360] ;  /* 0x0000d800ff087b82 */ /* 0x000e220000000800 */
[----:B------:R-:W-:Y:S01]  /*00d0*/  BSSY.RECONVERGENT B1, `(.L_x_25) ;  /* 0x000000a000017945 */ /* 0x000fe20003800200 */
[----:B------:R-:W-:Y:S02]  /*00e0*/  IMAD.MOV.U32 R7, RZ, RZ, RZ ;  /* 0x000000ffff077224 */ /* 0x000fe400078e00ff */
[----:B------:R-:W-:-:S04]  /*00f0*/  IMAD.MOV.U32 R9, RZ, RZ, R6 ;  /* 0x000000ffff097224 */ /* 0x000fc800078e0006 */
[----:B------:R-:W1:Y:S03]  /*0100*/  LDC.64 R4, c[0x0][0x380] ;  /* 0x0000e000ff047b82 */ /* 0x000e660000000a00 */
.L_x_26:
[----:B-1----:R-:W-:-:S06]  /*0110*/  IMAD.WIDE R2, R9, 0x4, R4 ;  /* 0x0000000409027825 */ /* 0x002fcc00078e0204 */
[----:B------:R-:W2:Y:S01]  /*0120*/  LDG.E R2, desc[UR6][R2.64] ;  /* 0x0000000602027981 */ /* 0x000ea2000c1e1900 */
[----:B0-----:R-:W-:-:S05]  /*0130*/  IMAD.IADD R9, R8, 0x1, R9 ;  /* 0x0000000108097824 */ /* 0x001fca00078e0209 */
[----:B------:R-:W-:Y:S01]  /*0140*/  ISETP.GE.AND P0, PT, R9, UR5, PT ;  /* 0x0000000509007c0c */ /* 0x000fe2000bf06270 */
[----:B--2---:R-:W-:-:S12]  /*0150*/  IMAD.IADD R7, R2, 0x1, R7 ;  /* 0x0000000102077824 */ /* 0x004fd800078e0207 */
[----:B------:R-:W-:Y:S05]  /*0160*/  @!P0 BRA `(.L_x_26) ;  /* 0xfffffffc00e88947 */ /* 0x000fea000383ffff */
[----:B------:R-:W-:Y:S05]  /*0170*/  BSYNC.RECONVERGENT B1 ;  /* 0x0000000000017941 */ /* 0x000fea0003800200 */
.L_x_25:
[----:B------:R0:W-:Y:S02]  /*0180*/  STS [R0], R7 ;  /* 0x0000000700007388 */ /* 0x0001e40000000800 */
.L_x_24:
[----:B------:R-:W-:Y:S05]  /*0190*/  BSYNC.RECONVERGENT B0 ;  /* 0x0000000000007941 */ /* 0x000fea0003800200 */
.L_x_23:
[----:B------:R-:W1:Y:S01]  /*01a0*/  LDCU UR4, c[0x0][0x360] ;  /* 0x00006c00ff0477ac */ /* 0x000e620008000800 */
[----:B------:R-:W-:Y:S01]  /*01b0*/  BAR.SYNC.DEFER_BLOCKING 0x0 ;  /* 0x0000000000007b1d */ /* 0x000fe20000010000 */
[----:B------:R-:W-:Y:S01]  /*01c0*/  ISETP.NE.AND P0, PT, R6, RZ, PT ;  /* 0x000000ff0600720c */ /* 0x000fe20003f05270 */
[----:B-1----:R-:W-:-:S09]  /*01d0*/  UISETP.GE.U32.AND UP0, UPT, UR4, 0x2, UPT ;  /* 0x000000020400788c */ /* 0x002fd2000bf06070 */
[----:B------:R-:W-:Y:S05]  /*01e0*/  BRA.U !UP0, `(.L_x_27) ;  /* 0x0000000108307547 */ /* 0x000fea000b800000 */
[----:B------:R-:W-:-:S07]  /*01f0*/  MOV R2, UR4 ;  /* 0x0000000400027c02 */ /* 0x000fce0008000f00 */
.L_x_28:
[----:B0-----:R-:W-:-:S04]  /*0200*/  SHF.R.U32.HI R7, RZ, 0x1, R2 ;  /* 0x00000001ff077819 */ /* 0x001fc80000011602 */
[----:B------:R-:W-:-:S13]  /*0210*/  ISETP.GE.U32.AND P1, PT, R6, R7, PT ;  /* 0x000000070600720c */ /* 0x000fda0003f26070 */
[----:B------:R-:W-:Y:S01]  /*0220*/  @!P1 IMAD R3, R7, 0x4, R0 ;  /* 0x0000000407039824 */ /* 0x000fe200078e0200 */
[----:B------:R-:W-:Y:S05]  /*0230*/  @!P1 LDS R4, [R0] ;  /* 0x0000000000049984 */ /* 0x000fea0000000800 */
[----:B------:R-:W0:Y:S02]  /*0240*/  @!P1 LDS R3, [R3] ;  /* 0x0000000003039984 */ /* 0x000e240000000800 */
[----:B0-----:R-:W-:-:S05]  /*0250*/  @!P1 IMAD.IADD R5, R3, 0x1, R4 ;  /* 0x0000000103059824 */ /* 0x001fca00078e0204 */
[----:B------:R1:W-:Y:S01]  /*0260*/  @!P1 STS [R0], R5 ;  /* 0x0000000500009388 */ /* 0x0003e20000000800 */
[----:B------:R-:W-:Y:S01]  /*0270*/  BAR.SYNC.DEFER_BLOCKING 0x0 ;  /* 0x0000000000007b1d */ /* 0x000fe20000010000 */
[----:B------:R-:W-:Y:S02]  /*0280*/  ISETP.GT.U32.AND P1, PT, R2, 0x3, PT ;  /* 0x000000030200780c */ /* 0x000fe40003f24070 */
[----:B------:R-:W-:-:S11]  /*0290*/  MOV R2, R7 ;  /* 0x0000000700027202 */ /* 0x000fd60000000f00 */
[----:B-1----:R-:W-:Y:S05]  /*02a0*/  @P1 BRA `(.L_x_28) ;  /* 0xfffffffc00d41947 */ /* 0x002fea000383ffff */
.L_x_27:
[----:B------:R-:W-:Y:S05]  /*02b0*/  @P0 EXIT ;  /* 0x000000000000094d */ /* 0x000fea0003800000 */
[----:B------:R-:W1:Y:S01]  /*02c0*/  S2UR UR5, SR_CgaCtaId ;  /* 0x00000000000579c3 */ /* 0x000e620000008800 */
[----:B------:R-:W-:-:S07]  /*02d0*/  UMOV UR4, 0x400 ;  /* 0x0000040000047882 */ /* 0x000fce0000000000 */
[----:B------:R-:W2:Y:S01]  /*02e0*/  LDC.64 R2, c[0x0][0x390] ;  /* 0x0000e400ff027b82 */ /* 0x000ea20000000a00 */
[----:B-1----:R-:W-:-:S09]  /*02f0*/  ULEA UR4, UR5, UR4, 0x18 ;  /* 0x0000000405047291 */ /* 0x002fd2000f8ec0ff */
[----:B------:R-:W2:Y:S04]  /*0300*/  LDS R5, [UR4] ;  /* 0x00000004ff057984 */ /* 0x000ea80008000800 */
[----:B--2---:R-:W-:Y:S01]  /*0310*/  STG.E desc[UR6][R2.64], R5 ;  /* 0x0000000502007986 */ /* 0x004fe2000c101906 */
[----:B------:R-:W-:Y:S05]  /*0320*/  EXIT ;  /* 0x000000000000794d */ /* 0x000fea0003800000 */
.L_x_29:
        /* <DEDUP_REMOVED lines=13> */
.L_x_36:


//--------------------- .nv.shared.reserved.0     --------------------------
	.section	.nv.shared.reserved.0,"aw",@nobits
	.weak		__nv_reservedSMEM_offset_0_alias
	.size		__nv_reservedSMEM_offset_0_alias, 0, 64
	.other		__nv_reservedSMEM_offset_0_alias,@"STO_CUDA_RESERVED_SHARED STV_DEFAULT"
__nv_reservedSMEM_offset_0_alias:
	.zero		0
	.zero		64


//--------------------- .nv.shared._Z14reduce_min_maxPiS_iS_S_ --------------------------
	.section	.nv.shared._Z14reduce_min_maxPiS_iS_S_,"aw",@nobits
	.sectionflags	@""
	.align	4
.nv.shared._Z14reduce_min_maxPiS_iS_S_:
	.zero		9216


//--------------------- .nv.shared._Z10reduce_sumPiiS_ --------------------------
	.section	.nv.shared._Z10reduce_sumPiiS_,"aw",@nobits
	.sectionflags	@""
	.align	4
.nv.shared._Z10reduce_sumPiiS_:
	.zero		5120


//--------------------- .nv.constant0._Z22partition_remove_greatiPiS_i --------------------------
	.section	.nv.constant0._Z22partition_remove_greatiPiS_i,"a",@progbits
	.sectionflags	@""
	.align	4
.nv.constant0._Z22partition_remove_greatiPiS_i:
	.zero		924


//--------------------- .nv.constant0._Z21partition_remove_lessiPiS_i --------------------------
	.section	.nv.constant0._Z21partition_remove_lessiPiS_i,"a",@progbits
	.sectionflags	@""
	.align	4
.nv.constant0._Z21partition_remove_lessiPiS_i:
	.zero		924


//--------------------- .nv.constant0._Z18partition_less_numiPiS_iS_ --------------------------
	.section	.nv.constant0._Z18partition_less_numiPiS_iS_,"a",@progbits
	.sectionflags	@""
	.align	4
.nv.constant0._Z18partition_less_numiPiS_iS_:
	.zero		936


//--------------------- .nv.constant0._Z15partition_pivotPiS_iS_ --------------------------
	.section	.nv.constant0._Z15partition_pivotPiS_iS_,"a",@progbits
	.sectionflags	@""
	.align	4
.nv.constant0._Z15partition_pivotPiS_iS_:
	.zero		928


//--------------------- .nv.constant0._Z17partition_min_maxPiS_iS_S_ --------------------------
	.section	.nv.constant0._Z17partition_min_maxPiS_iS_S_,"a",@progbits
	.sectionflags	@""
	.align	4
.nv.constant0._Z17partition_min_maxPiS_iS_S_:
	.zero		936


//--------------------- .nv.constant0._Z14reduce_min_maxPiS_iS_S_ --------------------------
	.section	.nv.constant0._Z14reduce_min_maxPiS_iS_S_,"a",@progbits
	.sectionflags	@""
	.align	4
.nv.constant0._Z14reduce_min_maxPiS_iS_S_:
	.zero		936


//--------------------- .nv.constant0._Z10reduce_sumPiiS_ --------------------------
	.section	.nv.constant0._Z10reduce_sumPiiS_,"a",@progbits
	.sectionflags	@""
	.align	4
.nv.constant0._Z10reduce_sumPiiS_:
	.zero		920


//--------------------- SYMBOLS --------------------------

	.type		.nv.reservedSmem.offset0,@object
	.size		.nv.reservedSmem.offset0,0x4
	.type		.nv.reservedSmem.cap,@object
	.size		.nv.reservedSmem.cap,0x4
